//
// Generated by NVIDIA NVVM Compiler
//
// Compiler Build ID: CL-36424714
// Cuda compilation tools, release 13.0, V13.0.88
// Based on NVVM 20.0.0
//

.version 9.0
.target sm_100
.address_size 64

	// .globl	add_kernel
.global .align 4 .b8 __cudart_i2opi_f[24] = {65, 144, 67, 60, 153, 149, 98, 219, 192, 221, 52, 245, 209, 87, 39, 252, 41, 21, 68, 78, 110, 131, 249, 162};

.visible .entry add_kernel(
	.param .u64 .ptr .align 1 add_kernel_param_0,
	.param .u64 .ptr .align 1 add_kernel_param_1,
	.param .u64 .ptr .align 1 add_kernel_param_2,
	.param .u64 add_kernel_param_3
)
{
	.reg .pred 	%p<2>;
	.reg .b32 	%r<5>;
	.reg .b32 	%f<4>;
	.reg .b64 	%rd<13>;

	ld.param.u64 	%rd2, [add_kernel_param_0];
	ld.param.u64 	%rd3, [add_kernel_param_1];
	ld.param.u64 	%rd4, [add_kernel_param_2];
	ld.param.u64 	%rd5, [add_kernel_param_3];
	mov.u32 	%r1, %ctaid.x;
	mov.u32 	%r2, %ntid.x;
	mov.u32 	%r3, %tid.x;
	mad.lo.s32 	%r4, %r1, %r2, %r3;
	cvt.u64.u32 	%rd1, %r4;
	setp.le.u64 	%p1, %rd5, %rd1;
	@%p1 bra 	$L__BB0_2;
	cvta.to.global.u64 	%rd6, %rd2;
	cvta.to.global.u64 	%rd7, %rd3;
	cvta.to.global.u64 	%rd8, %rd4;
	shl.b64 	%rd9, %rd1, 2;
	add.s64 	%rd10, %rd6, %rd9;
	ld.global.f32 	%f1, [%rd10];
	add.s64 	%rd11, %rd7, %rd9;
	ld.global.f32 	%f2, [%rd11];
	add.f32 	%f3, %f1, %f2;
	add.s64 	%rd12, %rd8, %rd9;
	st.global.f32 	[%rd12], %f3;
$L__BB0_2:
	ret;

}
	// .globl	mul_kernel
.visible .entry mul_kernel(
	.param .u64 .ptr .align 1 mul_kernel_param_0,
	.param .u64 .ptr .align 1 mul_kernel_param_1,
	.param .u64 .ptr .align 1 mul_kernel_param_2,
	.param .u64 mul_kernel_param_3
)
{
	.reg .pred 	%p<2>;
	.reg .b32 	%r<5>;
	.reg .b32 	%f<4>;
	.reg .b64 	%rd<13>;

	ld.param.u64 	%rd2, [mul_kernel_param_0];
	ld.param.u64 	%rd3, [mul_kernel_param_1];
	ld.param.u64 	%rd4, [mul_kernel_param_2];
	ld.param.u64 	%rd5, [mul_kernel_param_3];
	mov.u32 	%r1, %ctaid.x;
	mov.u32 	%r2, %ntid.x;
	mov.u32 	%r3, %tid.x;
	mad.lo.s32 	%r4, %r1, %r2, %r3;
	cvt.u64.u32 	%rd1, %r4;
	setp.le.u64 	%p1, %rd5, %rd1;
	@%p1 bra 	$L__BB1_2;
	cvta.to.global.u64 	%rd6, %rd2;
	cvta.to.global.u64 	%rd7, %rd3;
	cvta.to.global.u64 	%rd8, %rd4;
	shl.b64 	%rd9, %rd1, 2;
	add.s64 	%rd10, %rd6, %rd9;
	ld.global.f32 	%f1, [%rd10];
	add.s64 	%rd11, %rd7, %rd9;
	ld.global.f32 	%f2, [%rd11];
	mul.f32 	%f3, %f1, %f2;
	add.s64 	%rd12, %rd8, %rd9;
	st.global.f32 	[%rd12], %f3;
$L__BB1_2:
	ret;

}
	// .globl	div_kernel
.visible .entry div_kernel(
	.param .u64 .ptr .align 1 div_kernel_param_0,
	.param .u64 .ptr .align 1 div_kernel_param_1,
	.param .u64 .ptr .align 1 div_kernel_param_2,
	.param .u64 div_kernel_param_3
)
{
	.reg .pred 	%p<2>;
	.reg .b32 	%r<5>;
	.reg .b32 	%f<4>;
	.reg .b64 	%rd<13>;

	ld.param.u64 	%rd2, [div_kernel_param_0];
	ld.param.u64 	%rd3, [div_kernel_param_1];
	ld.param.u64 	%rd4, [div_kernel_param_2];
	ld.param.u64 	%rd5, [div_kernel_param_3];
	mov.u32 	%r1, %ctaid.x;
	mov.u32 	%r2, %ntid.x;
	mov.u32 	%r3, %tid.x;
	mad.lo.s32 	%r4, %r1, %r2, %r3;
	cvt.u64.u32 	%rd1, %r4;
	setp.le.u64 	%p1, %rd5, %rd1;
	@%p1 bra 	$L__BB2_2;
	cvta.to.global.u64 	%rd6, %rd2;
	cvta.to.global.u64 	%rd7, %rd3;
	cvta.to.global.u64 	%rd8, %rd4;
	shl.b64 	%rd9, %rd1, 2;
	add.s64 	%rd10, %rd6, %rd9;
	ld.global.f32 	%f1, [%rd10];
	add.s64 	%rd11, %rd7, %rd9;
	ld.global.f32 	%f2, [%rd11];
	div.rn.f32 	%f3, %f1, %f2;
	add.s64 	%rd12, %rd8, %rd9;
	st.global.f32 	[%rd12], %f3;
$L__BB2_2:
	ret;

}
	// .globl	sub_kernel
.visible .entry sub_kernel(
	.param .u64 .ptr .align 1 sub_kernel_param_0,
	.param .u64 .ptr .align 1 sub_kernel_param_1,
	.param .u64 .ptr .align 1 sub_kernel_param_2,
	.param .u64 sub_kernel_param_3
)
{
	.reg .pred 	%p<2>;
	.reg .b32 	%r<5>;
	.reg .b32 	%f<4>;
	.reg .b64 	%rd<13>;

	ld.param.u64 	%rd2, [sub_kernel_param_0];
	ld.param.u64 	%rd3, [sub_kernel_param_1];
	ld.param.u64 	%rd4, [sub_kernel_param_2];
	ld.param.u64 	%rd5, [sub_kernel_param_3];
	mov.u32 	%r1, %ctaid.x;
	mov.u32 	%r2, %ntid.x;
	mov.u32 	%r3, %tid.x;
	mad.lo.s32 	%r4, %r1, %r2, %r3;
	cvt.u64.u32 	%rd1, %r4;
	setp.le.u64 	%p1, %rd5, %rd1;
	@%p1 bra 	$L__BB3_2;
	cvta.to.global.u64 	%rd6, %rd2;
	cvta.to.global.u64 	%rd7, %rd3;
	cvta.to.global.u64 	%rd8, %rd4;
	shl.b64 	%rd9, %rd1, 2;
	add.s64 	%rd10, %rd6, %rd9;
	ld.global.f32 	%f1, [%rd10];
	add.s64 	%rd11, %rd7, %rd9;
	ld.global.f32 	%f2, [%rd11];
	sub.f32 	%f3, %f1, %f2;
	add.s64 	%rd12, %rd8, %rd9;
	st.global.f32 	[%rd12], %f3;
$L__BB3_2:
	ret;

}
	// .globl	exp_kernel
.visible .entry exp_kernel(
	.param .u64 .ptr .align 1 exp_kernel_param_0,
	.param .u64 .ptr .align 1 exp_kernel_param_1,
	.param .u64 exp_kernel_param_2
)
{
	.reg .pred 	%p<2>;
	.reg .b32 	%r<7>;
	.reg .b32 	%f<14>;
	.reg .b64 	%rd<10>;

	ld.param.u64 	%rd2, [exp_kernel_param_0];
	ld.param.u64 	%rd3, [exp_kernel_param_1];
	ld.param.u64 	%rd4, [exp_kernel_param_2];
	mov.u32 	%r1, %ctaid.x;
	mov.u32 	%r2, %ntid.x;
	mov.u32 	%r3, %tid.x;
	mad.lo.s32 	%r4, %r1, %r2, %r3;
	cvt.u64.u32 	%rd1, %r4;
	setp.le.u64 	%p1, %rd4, %rd1;
	@%p1 bra 	$L__BB4_2;
	cvta.to.global.u64 	%rd5, %rd2;
	cvta.to.global.u64 	%rd6, %rd3;
	shl.b64 	%rd7, %rd1, 2;
	add.s64 	%rd8, %rd5, %rd7;
	ld.global.f32 	%f1, [%rd8];
	fma.rn.f32 	%f2, %f1, 0f3BBB989D, 0f3F000000;
	cvt.sat.f32.f32 	%f3, %f2;
	mov.f32 	%f4, 0f4B400001;
	mov.f32 	%f5, 0f437C0000;
	fma.rm.f32 	%f6, %f3, %f5, %f4;
	add.f32 	%f7, %f6, 0fCB40007F;
	neg.f32 	%f8, %f7;
	fma.rn.f32 	%f9, %f1, 0f3FB8AA3B, %f8;
	fma.rn.f32 	%f10, %f1, 0f32A57060, %f9;
	mov.b32 	%r5, %f6;
	shl.b32 	%r6, %r5, 23;
	mov.b32 	%f11, %r6;
	ex2.approx.ftz.f32 	%f12, %f10;
	mul.f32 	%f13, %f12, %f11;
	add.s64 	%rd9, %rd6, %rd7;
	st.global.f32 	[%rd9], %f13;
$L__BB4_2:
	ret;

}
	// .globl	log_kernel
.visible .entry log_kernel(
	.param .u64 .ptr .align 1 log_kernel_param_0,
	.param .u64 .ptr .align 1 log_kernel_param_1,
	.param .u64 log_kernel_param_2
)
{
	.reg .pred 	%p<5>;
	.reg .b32 	%r<9>;
	.reg .b32 	%f<23>;
	.reg .b64 	%rd<10>;

	ld.param.u64 	%rd2, [log_kernel_param_0];
	ld.param.u64 	%rd3, [log_kernel_param_1];
	ld.param.u64 	%rd4, [log_kernel_param_2];
	mov.u32 	%r1, %ctaid.x;
	mov.u32 	%r2, %ntid.x;
	mov.u32 	%r3, %tid.x;
	mad.lo.s32 	%r4, %r1, %r2, %r3;
	cvt.u64.u32 	%rd1, %r4;
	setp.le.u64 	%p1, %rd4, %rd1;
	@%p1 bra 	$L__BB5_2;
	cvta.to.global.u64 	%rd5, %rd2;
	cvta.to.global.u64 	%rd6, %rd3;
	shl.b64 	%rd7, %rd1, 2;
	add.s64 	%rd8, %rd5, %rd7;
	ld.global.f32 	%f1, [%rd8];
	setp.lt.f32 	%p2, %f1, 0f00800000;
	mul.f32 	%f2, %f1, 0f4B000000;
	selp.f32 	%f3, %f2, %f1, %p2;
	selp.f32 	%f4, 0fC1B80000, 0f00000000, %p2;
	mov.b32 	%r5, %f3;
	add.s32 	%r6, %r5, -1059760811;
	and.b32  	%r7, %r6, -8388608;
	sub.s32 	%r8, %r5, %r7;
	mov.b32 	%f5, %r8;
	cvt.rn.f32.s32 	%f6, %r7;
	fma.rn.f32 	%f7, %f6, 0f34000000, %f4;
	add.f32 	%f8, %f5, 0fBF800000;
	fma.rn.f32 	%f9, %f8, 0fBE055027, 0f3E1039F6;
	fma.rn.f32 	%f10, %f9, %f8, 0fBDF8CDCC;
	fma.rn.f32 	%f11, %f10, %f8, 0f3E0F2955;
	fma.rn.f32 	%f12, %f11, %f8, 0fBE2AD8B9;
	fma.rn.f32 	%f13, %f12, %f8, 0f3E4CED0B;
	fma.rn.f32 	%f14, %f13, %f8, 0fBE7FFF22;
	fma.rn.f32 	%f15, %f14, %f8, 0f3EAAAA78;
	fma.rn.f32 	%f16, %f15, %f8, 0fBF000000;
	mul.f32 	%f17, %f8, %f16;
	fma.rn.f32 	%f18, %f17, %f8, %f8;
	fma.rn.f32 	%f19, %f7, 0f3F317218, %f18;
	setp.gt.u32 	%p3, %r5, 2139095039;
	fma.rn.f32 	%f20, %f3, 0f7F800000, 0f7F800000;
	selp.f32 	%f21, %f20, %f19, %p3;
	setp.eq.f32 	%p4, %f3, 0f00000000;
	selp.f32 	%f22, 0fFF800000, %f21, %p4;
	add.s64 	%rd9, %rd6, %rd7;
	st.global.f32 	[%rd9], %f22;
$L__BB5_2:
	ret;

}
	// .globl	sqrt_kernel
.visible .entry sqrt_kernel(
	.param .u64 .ptr .align 1 sqrt_kernel_param_0,
	.param .u64 .ptr .align 1 sqrt_kernel_param_1,
	.param .u64 sqrt_kernel_param_2
)
{
	.reg .pred 	%p<2>;
	.reg .b32 	%r<5>;
	.reg .b32 	%f<3>;
	.reg .b64 	%rd<10>;

	ld.param.u64 	%rd2, [sqrt_kernel_param_0];
	ld.param.u64 	%rd3, [sqrt_kernel_param_1];
	ld.param.u64 	%rd4, [sqrt_kernel_param_2];
	mov.u32 	%r1, %ctaid.x;
	mov.u32 	%r2, %ntid.x;
	mov.u32 	%r3, %tid.x;
	mad.lo.s32 	%r4, %r1, %r2, %r3;
	cvt.u64.u32 	%rd1, %r4;
	setp.le.u64 	%p1, %rd4, %rd1;
	@%p1 bra 	$L__BB6_2;
	cvta.to.global.u64 	%rd5, %rd2;
	cvta.to.global.u64 	%rd6, %rd3;
	shl.b64 	%rd7, %rd1, 2;
	add.s64 	%rd8, %rd5, %rd7;
	ld.global.f32 	%f1, [%rd8];
	sqrt.rn.f32 	%f2, %f1;
	add.s64 	%rd9, %rd6, %rd7;
	st.global.f32 	[%rd9], %f2;
$L__BB6_2:
	ret;

}
	// .globl	pow_kernel
.visible .entry pow_kernel(
	.param .u64 .ptr .align 1 pow_kernel_param_0,
	.param .f32 pow_kernel_param_1,
	.param .u64 .ptr .align 1 pow_kernel_param_2,
	.param .u64 pow_kernel_param_3
)
{
	.reg .pred 	%p<23>;
	.reg .b32 	%r<19>;
	.reg .b32 	%f<77>;
	.reg .b64 	%rd<11>;

	ld.param.u64 	%rd2, [pow_kernel_param_0];
	ld.param.f32 	%f10, [pow_kernel_param_1];
	ld.param.u64 	%rd3, [pow_kernel_param_2];
	ld.param.u64 	%rd4, [pow_kernel_param_3];
	mov.u32 	%r1, %ctaid.x;
	mov.u32 	%r2, %ntid.x;
	mov.u32 	%r3, %tid.x;
	mad.lo.s32 	%r4, %r1, %r2, %r3;
	cvt.u64.u32 	%rd1, %r4;
	setp.le.u64 	%p1, %rd4, %rd1;
	mov.f32 	%f76, 0f3F800000;
	@%p1 bra 	$L__BB7_10;
	cvta.to.global.u64 	%rd5, %rd2;
	shl.b64 	%rd6, %rd1, 2;
	add.s64 	%rd7, %rd5, %rd6;
	ld.global.f32 	%f1, [%rd7];
	mul.f32 	%f12, %f10, 0f3F000000;
	cvt.rzi.f32.f32 	%f13, %f12;
	add.f32 	%f14, %f13, %f13;
	sub.f32 	%f15, %f10, %f14;
	abs.f32 	%f2, %f15;
	abs.f32 	%f3, %f1;
	setp.lt.f32 	%p2, %f3, 0f00800000;
	mul.f32 	%f16, %f3, 0f4B800000;
	selp.f32 	%f17, %f16, %f3, %p2;
	selp.f32 	%f18, 0fC1C00000, 0f00000000, %p2;
	mov.b32 	%r5, %f17;
	add.s32 	%r6, %r5, -1060439283;
	and.b32  	%r7, %r6, -8388608;
	sub.s32 	%r8, %r5, %r7;
	mov.b32 	%f19, %r8;
	cvt.rn.f32.s32 	%f20, %r7;
	fma.rn.f32 	%f21, %f20, 0f34000000, %f18;
	add.f32 	%f22, %f19, 0fBF800000;
	add.f32 	%f23, %f19, 0f3F800000;
	rcp.approx.ftz.f32 	%f24, %f23;
	add.f32 	%f25, %f22, %f22;
	mul.f32 	%f26, %f25, %f24;
	mul.f32 	%f27, %f26, %f26;
	sub.f32 	%f28, %f22, %f26;
	add.f32 	%f29, %f28, %f28;
	neg.f32 	%f30, %f26;
	fma.rn.f32 	%f31, %f30, %f22, %f29;
	mul.rn.f32 	%f32, %f24, %f31;
	fma.rn.f32 	%f33, %f27, 0f3A2C32E4, 0f3B52E7DB;
	fma.rn.f32 	%f34, %f33, %f27, 0f3C93BB73;
	fma.rn.f32 	%f35, %f34, %f27, 0f3DF6384F;
	mul.rn.f32 	%f36, %f35, %f27;
	fma.rn.f32 	%f37, %f26, 0f3FB8AA3B, %f21;
	sub.f32 	%f38, %f21, %f37;
	fma.rn.f32 	%f39, %f26, 0f3FB8AA3B, %f38;
	fma.rn.f32 	%f40, %f32, 0f3FB8AA3B, %f39;
	fma.rn.f32 	%f41, %f26, 0f32A55E34, %f40;
	mul.f32 	%f42, %f36, 0f40400000;
	fma.rn.f32 	%f43, %f42, %f32, %f41;
	fma.rn.f32 	%f44, %f36, %f26, %f43;
	add.rn.f32 	%f45, %f37, %f44;
	neg.f32 	%f46, %f37;
	add.rn.f32 	%f47, %f45, %f46;
	neg.f32 	%f48, %f47;
	add.rn.f32 	%f49, %f44, %f48;
	mul.rn.f32 	%f50, %f45, %f10;
	neg.f32 	%f51, %f50;
	fma.rn.f32 	%f52, %f45, %f10, %f51;
	fma.rn.f32 	%f53, %f49, %f10, %f52;
	cvt.rni.f32.f32 	%f54, %f50;
	sub.f32 	%f55, %f50, %f54;
	add.f32 	%f56, %f55, %f53;
	fma.rn.f32 	%f57, %f56, 0f391FCB8E, 0f3AAF85ED;
	fma.rn.f32 	%f58, %f57, %f56, 0f3C1D9856;
	fma.rn.f32 	%f59, %f58, %f56, 0f3D6357BB;
	fma.rn.f32 	%f60, %f59, %f56, 0f3E75FDEC;
	fma.rn.f32 	%f61, %f60, %f56, 0f3F317218;
	fma.rn.f32 	%f62, %f61, %f56, 0f3F800000;
	cvt.rzi.s32.f32 	%r9, %f54;
	setp.gt.f32 	%p3, %f54, 0f00000000;
	selp.b32 	%r10, 0, -2097152000, %p3;
	add.s32 	%r11, %r10, 2130706432;
	mov.b32 	%f63, %r11;
	mul.f32 	%f64, %f62, %f63;
	shl.b32 	%r12, %r9, 23;
	sub.s32 	%r13, %r12, %r10;
	mov.b32 	%f65, %r13;
	mul.f32 	%f66, %f64, %f65;
	abs.f32 	%f67, %f50;
	setp.gt.f32 	%p4, %f67, 0f43180000;
	setp.lt.f32 	%p5, %f50, 0f00000000;
	selp.f32 	%f68, 0f00000000, 0f7F800000, %p5;
	selp.f32 	%f4, %f68, %f66, %p4;
	setp.eq.f32 	%p6, %f1, 0f3F800000;
	setp.eq.f32 	%p7, %f10, 0f00000000;
	or.pred  	%p8, %p7, %p6;
	@%p8 bra 	$L__BB7_9;
	setp.num.f32 	%p9, %f3, %f3;
	abs.f32 	%f69, %f10;
	setp.num.f32 	%p10, %f69, %f69;
	and.pred  	%p11, %p9, %p10;
	@%p11 bra 	$L__BB7_4;
	add.rn.f32 	%f76, %f1, %f10;
	bra.uni 	$L__BB7_9;
$L__BB7_4:
	setp.neu.f32 	%p12, %f1, 0f00000000;
	setp.neu.f32 	%p13, %f3, 0f7F800000;
	and.pred  	%p14, %p12, %p13;
	@%p14 bra 	$L__BB7_6;
	setp.neu.f32 	%p21, %f2, 0f3F800000;
	add.f32 	%f74, %f1, %f1;
	mov.b32 	%r14, %f74;
	setp.lt.f32 	%p22, %f10, 0f00000000;
	xor.b32  	%r15, %r14, 2139095040;
	selp.b32 	%r16, %r15, %r14, %p22;
	and.b32  	%r17, %r16, 2147483647;
	selp.b32 	%r18, %r17, %r16, %p21;
	mov.b32 	%f76, %r18;
	bra.uni 	$L__BB7_9;
$L__BB7_6:
	setp.eq.f32 	%p15, %f1, 0fBF800000;
	setp.eq.f32 	%p16, %f69, 0f7F800000;
	and.pred  	%p17, %p15, %p16;
	@%p17 bra 	$L__BB7_9;
	setp.geu.f32 	%p18, %f1, 0f00000000;
	mov.f32 	%f76, %f4;
	@%p18 bra 	$L__BB7_9;
	setp.neu.f32 	%p19, %f2, 0f3F800000;
	neg.f32 	%f71, %f4;
	selp.f32 	%f72, %f4, %f71, %p19;
	cvt.rmi.f32.f32 	%f73, %f10;
	setp.neu.f32 	%p20, %f10, %f73;
	selp.f32 	%f76, 0f7FFFFFFF, %f72, %p20;
$L__BB7_9:
	cvta.to.global.u64 	%rd8, %rd3;
	add.s64 	%rd10, %rd8, %rd6;
	st.global.f32 	[%rd10], %f76;
$L__BB7_10:
	ret;

}
	// .globl	tanh_kernel
.visible .entry tanh_kernel(
	.param .u64 .ptr .align 1 tanh_kernel_param_0,
	.param .u64 .ptr .align 1 tanh_kernel_param_1,
	.param .u64 tanh_kernel_param_2
)
{
	.reg .pred 	%p<4>;
	.reg .b32 	%r<5>;
	.reg .b32 	%f<17>;
	.reg .b64 	%rd<10>;

	ld.param.u64 	%rd2, [tanh_kernel_param_0];
	ld.param.u64 	%rd3, [tanh_kernel_param_1];
	ld.param.u64 	%rd4, [tanh_kernel_param_2];
	mov.u32 	%r1, %ctaid.x;
	mov.u32 	%r2, %ntid.x;
	mov.u32 	%r3, %tid.x;
	mad.lo.s32 	%r4, %r1, %r2, %r3;
	cvt.u64.u32 	%rd1, %r4;
	setp.le.u64 	%p1, %rd4, %rd1;
	@%p1 bra 	$L__BB8_2;
	cvta.to.global.u64 	%rd5, %rd2;
	cvta.to.global.u64 	%rd6, %rd3;
	shl.b64 	%rd7, %rd1, 2;
	add.s64 	%rd8, %rd5, %rd7;
	ld.global.f32 	%f1, [%rd8];
	abs.f32 	%f2, %f1;
	mul.f32 	%f3, %f2, 0f4038AA3B;
	ex2.approx.ftz.f32 	%f4, %f3;
	add.f32 	%f5, %f4, 0f3F800000;
	rcp.approx.ftz.f32 	%f6, %f5;
	fma.rn.f32 	%f7, %f6, 0fC0000000, 0f3F800000;
	setp.ge.f32 	%p2, %f2, 0f41102CB4;
	selp.f32 	%f8, 0f3F800000, %f7, %p2;
	copysign.f32 	%f9, %f1, %f8;
	mul.f32 	%f10, %f1, %f1;
	fma.rn.f32 	%f11, %f10, 0f3C80F082, 0fBD563CAE;
	fma.rn.f32 	%f12, %f11, %f10, 0f3E085941;
	fma.rn.f32 	%f13, %f12, %f10, 0fBEAAA9ED;
	fma.rn.f32 	%f14, %f13, %f10, 0f00000000;
	fma.rn.f32 	%f15, %f14, %f1, %f1;
	setp.ge.f32 	%p3, %f2, 0f3F19999A;
	selp.f32 	%f16, %f9, %f15, %p3;
	add.s64 	%rd9, %rd6, %rd7;
	st.global.f32 	[%rd9], %f16;
$L__BB8_2:
	ret;

}
	// .globl	sigmoid_kernel
.visible .entry sigmoid_kernel(
	.param .u64 .ptr .align 1 sigmoid_kernel_param_0,
	.param .u64 .ptr .align 1 sigmoid_kernel_param_1,
	.param .u64 sigmoid_kernel_param_2
)
{
	.reg .pred 	%p<2>;
	.reg .b32 	%r<7>;
	.reg .b32 	%f<15>;
	.reg .b64 	%rd<10>;

	ld.param.u64 	%rd2, [sigmoid_kernel_param_0];
	ld.param.u64 	%rd3, [sigmoid_kernel_param_1];
	ld.param.u64 	%rd4, [sigmoid_kernel_param_2];
	mov.u32 	%r1, %ctaid.x;
	mov.u32 	%r2, %ntid.x;
	mov.u32 	%r3, %tid.x;
	mad.lo.s32 	%r4, %r1, %r2, %r3;
	cvt.u64.u32 	%rd1, %r4;
	setp.le.u64 	%p1, %rd4, %rd1;
	@%p1 bra 	$L__BB9_2;
	cvta.to.global.u64 	%rd5, %rd2;
	cvta.to.global.u64 	%rd6, %rd3;
	shl.b64 	%rd7, %rd1, 2;
	add.s64 	%rd8, %rd5, %rd7;
	ld.global.f32 	%f1, [%rd8];
	fma.rn.f32 	%f2, %f1, 0fBBBB989D, 0f3F000000;
	cvt.sat.f32.f32 	%f3, %f2;
	mov.f32 	%f4, 0f4B400001;
	mov.f32 	%f5, 0f437C0000;
	fma.rm.f32 	%f6, %f3, %f5, %f4;
	add.f32 	%f7, %f6, 0fCB40007F;
	neg.f32 	%f8, %f7;
	fma.rn.f32 	%f9, %f1, 0fBFB8AA3B, %f8;
	fma.rn.f32 	%f10, %f1, 0fB2A57060, %f9;
	mov.b32 	%r5, %f6;
	shl.b32 	%r6, %r5, 23;
	mov.b32 	%f11, %r6;
	ex2.approx.ftz.f32 	%f12, %f10;
	fma.rn.f32 	%f13, %f12, %f11, 0f3F800000;
	rcp.rn.f32 	%f14, %f13;
	add.s64 	%rd9, %rd6, %rd7;
	st.global.f32 	[%rd9], %f14;
$L__BB9_2:
	ret;

}
	// .globl	relu_kernel
.visible .entry relu_kernel(
	.param .u64 .ptr .align 1 relu_kernel_param_0,
	.param .u64 .ptr .align 1 relu_kernel_param_1,
	.param .u64 relu_kernel_param_2
)
{
	.reg .pred 	%p<2>;
	.reg .b32 	%r<5>;
	.reg .b32 	%f<3>;
	.reg .b64 	%rd<10>;

	ld.param.u64 	%rd2, [relu_kernel_param_0];
	ld.param.u64 	%rd3, [relu_kernel_param_1];
	ld.param.u64 	%rd4, [relu_kernel_param_2];
	mov.u32 	%r1, %ctaid.x;
	mov.u32 	%r2, %ntid.x;
	mov.u32 	%r3, %tid.x;
	mad.lo.s32 	%r4, %r1, %r2, %r3;
	cvt.u64.u32 	%rd1, %r4;
	setp.le.u64 	%p1, %rd4, %rd1;
	@%p1 bra 	$L__BB10_2;
	cvta.to.global.u64 	%rd5, %rd2;
	cvta.to.global.u64 	%rd6, %rd3;
	shl.b64 	%rd7, %rd1, 2;
	add.s64 	%rd8, %rd5, %rd7;
	ld.global.f32 	%f1, [%rd8];
	max.f32 	%f2, %f1, 0f00000000;
	add.s64 	%rd9, %rd6, %rd7;
	st.global.f32 	[%rd9], %f2;
$L__BB10_2:
	ret;

}
	// .globl	leaky_relu_kernel
.visible .entry leaky_relu_kernel(
	.param .u64 .ptr .align 1 leaky_relu_kernel_param_0,
	.param .f32 leaky_relu_kernel_param_1,
	.param .u64 .ptr .align 1 leaky_relu_kernel_param_2,
	.param .u64 leaky_relu_kernel_param_3
)
{
	.reg .pred 	%p<3>;
	.reg .b32 	%r<5>;
	.reg .b32 	%f<5>;
	.reg .b64 	%rd<10>;

	ld.param.u64 	%rd2, [leaky_relu_kernel_param_0];
	ld.param.f32 	%f1, [leaky_relu_kernel_param_1];
	ld.param.u64 	%rd3, [leaky_relu_kernel_param_2];
	ld.param.u64 	%rd4, [leaky_relu_kernel_param_3];
	mov.u32 	%r1, %ctaid.x;
	mov.u32 	%r2, %ntid.x;
	mov.u32 	%r3, %tid.x;
	mad.lo.s32 	%r4, %r1, %r2, %r3;
	cvt.u64.u32 	%rd1, %r4;
	setp.le.u64 	%p1, %rd4, %rd1;
	@%p1 bra 	$L__BB11_2;
	cvta.to.global.u64 	%rd5, %rd2;
	cvta.to.global.u64 	%rd6, %rd3;
	shl.b64 	%rd7, %rd1, 2;
	add.s64 	%rd8, %rd5, %rd7;
	ld.global.f32 	%f2, [%rd8];
	setp.gt.f32 	%p2, %f2, 0f00000000;
	mul.f32 	%f3, %f1, %f2;
	selp.f32 	%f4, %f2, %f3, %p2;
	add.s64 	%rd9, %rd6, %rd7;
	st.global.f32 	[%rd9], %f4;
$L__BB11_2:
	ret;

}
	// .globl	abs_kernel
.visible .entry abs_kernel(
	.param .u64 .ptr .align 1 abs_kernel_param_0,
	.param .u64 .ptr .align 1 abs_kernel_param_1,
	.param .u64 abs_kernel_param_2
)
{
	.reg .pred 	%p<2>;
	.reg .b32 	%r<5>;
	.reg .b32 	%f<3>;
	.reg .b64 	%rd<10>;

	ld.param.u64 	%rd2, [abs_kernel_param_0];
	ld.param.u64 	%rd3, [abs_kernel_param_1];
	ld.param.u64 	%rd4, [abs_kernel_param_2];
	mov.u32 	%r1, %ctaid.x;
	mov.u32 	%r2, %ntid.x;
	mov.u32 	%r3, %tid.x;
	mad.lo.s32 	%r4, %r1, %r2, %r3;
	cvt.u64.u32 	%rd1, %r4;
	setp.le.u64 	%p1, %rd4, %rd1;
	@%p1 bra 	$L__BB12_2;
	cvta.to.global.u64 	%rd5, %rd2;
	cvta.to.global.u64 	%rd6, %rd3;
	shl.b64 	%rd7, %rd1, 2;
	add.s64 	%rd8, %rd5, %rd7;
	ld.global.f32 	%f1, [%rd8];
	abs.f32 	%f2, %f1;
	add.s64 	%rd9, %rd6, %rd7;
	st.global.f32 	[%rd9], %f2;
$L__BB12_2:
	ret;

}
	// .globl	neg_kernel
.visible .entry neg_kernel(
	.param .u64 .ptr .align 1 neg_kernel_param_0,
	.param .u64 .ptr .align 1 neg_kernel_param_1,
	.param .u64 neg_kernel_param_2
)
{
	.reg .pred 	%p<2>;
	.reg .b32 	%r<5>;
	.reg .b32 	%f<3>;
	.reg .b64 	%rd<10>;

	ld.param.u64 	%rd2, [neg_kernel_param_0];
	ld.param.u64 	%rd3, [neg_kernel_param_1];
	ld.param.u64 	%rd4, [neg_kernel_param_2];
	mov.u32 	%r1, %ctaid.x;
	mov.u32 	%r2, %ntid.x;
	mov.u32 	%r3, %tid.x;
	mad.lo.s32 	%r4, %r1, %r2, %r3;
	cvt.u64.u32 	%rd1, %r4;
	setp.le.u64 	%p1, %rd4, %rd1;
	@%p1 bra 	$L__BB13_2;
	cvta.to.global.u64 	%rd5, %rd2;
	cvta.to.global.u64 	%rd6, %rd3;
	shl.b64 	%rd7, %rd1, 2;
	add.s64 	%rd8, %rd5, %rd7;
	ld.global.f32 	%f1, [%rd8];
	neg.f32 	%f2, %f1;
	add.s64 	%rd9, %rd6, %rd7;
	st.global.f32 	[%rd9], %f2;
$L__BB13_2:
	ret;

}
	// .globl	reciprocal_kernel
.visible .entry reciprocal_kernel(
	.param .u64 .ptr .align 1 reciprocal_kernel_param_0,
	.param .u64 .ptr .align 1 reciprocal_kernel_param_1,
	.param .u64 reciprocal_kernel_param_2
)
{
	.reg .pred 	%p<2>;
	.reg .b32 	%r<5>;
	.reg .b32 	%f<3>;
	.reg .b64 	%rd<10>;

	ld.param.u64 	%rd2, [reciprocal_kernel_param_0];
	ld.param.u64 	%rd3, [reciprocal_kernel_param_1];
	ld.param.u64 	%rd4, [reciprocal_kernel_param_2];
	mov.u32 	%r1, %ctaid.x;
	mov.u32 	%r2, %ntid.x;
	mov.u32 	%r3, %tid.x;
	mad.lo.s32 	%r4, %r1, %r2, %r3;
	cvt.u64.u32 	%rd1, %r4;
	setp.le.u64 	%p1, %rd4, %rd1;
	@%p1 bra 	$L__BB14_2;
	cvta.to.global.u64 	%rd5, %rd2;
	cvta.to.global.u64 	%rd6, %rd3;
	shl.b64 	%rd7, %rd1, 2;
	add.s64 	%rd8, %rd5, %rd7;
	ld.global.f32 	%f1, [%rd8];
	rcp.rn.f32 	%f2, %f1;
	add.s64 	%rd9, %rd6, %rd7;
	st.global.f32 	[%rd9], %f2;
$L__BB14_2:
	ret;

}
	// .globl	sin_kernel
.visible .entry sin_kernel(
	.param .u64 .ptr .align 1 sin_kernel_param_0,
	.param .u64 .ptr .align 1 sin_kernel_param_1,
	.param .u64 sin_kernel_param_2
)
{
	.local .align 4 .b8 	__local_depot15[28];
	.reg .b64 	%SP;
	.reg .b64 	%SPL;
	.reg .pred 	%p<10>;
	.reg .b32 	%r<44>;
	.reg .b32 	%f<28>;
	.reg .b64 	%rd<31>;
	.reg .b64 	%fd<3>;

	mov.u64 	%SPL, __local_depot15;
	ld.param.u64 	%rd10, [sin_kernel_param_0];
	ld.param.u64 	%rd11, [sin_kernel_param_1];
	ld.param.u64 	%rd12, [sin_kernel_param_2];
	add.u64 	%rd1, %SPL, 0;
	mov.u32 	%r15, %ctaid.x;
	mov.u32 	%r16, %ntid.x;
	mov.u32 	%r17, %tid.x;
	mad.lo.s32 	%r18, %r15, %r16, %r17;
	cvt.u64.u32 	%rd2, %r18;
	setp.le.u64 	%p1, %rd12, %rd2;
	@%p1 bra 	$L__BB15_10;
	cvta.to.global.u64 	%rd14, %rd10;
	shl.b64 	%rd15, %rd2, 2;
	add.s64 	%rd16, %rd14, %rd15;
	ld.global.f32 	%f1, [%rd16];
	mul.f32 	%f7, %f1, 0f3F22F983;
	cvt.rni.s32.f32 	%r43, %f7;
	cvt.rn.f32.s32 	%f8, %r43;
	fma.rn.f32 	%f9, %f8, 0fBFC90FDA, %f1;
	fma.rn.f32 	%f10, %f8, 0fB3A22168, %f9;
	fma.rn.f32 	%f27, %f8, 0fA7C234C5, %f10;
	abs.f32 	%f3, %f1;
	setp.ltu.f32 	%p2, %f3, 0f47CE4780;
	@%p2 bra 	$L__BB15_9;
	setp.neu.f32 	%p3, %f3, 0f7F800000;
	@%p3 bra 	$L__BB15_4;
	mov.f32 	%f13, 0f00000000;
	mul.rn.f32 	%f27, %f1, %f13;
	mov.b32 	%r43, 0;
	bra.uni 	$L__BB15_9;
$L__BB15_4:
	mov.b32 	%r2, %f1;
	shl.b32 	%r20, %r2, 8;
	or.b32  	%r3, %r20, -2147483648;
	mov.b64 	%rd30, 0;
	mov.b32 	%r40, 0;
	mov.u64 	%rd28, __cudart_i2opi_f;
	mov.u64 	%rd29, %rd1;
$L__BB15_5:
	.pragma "nounroll";
	ld.global.nc.u32 	%r21, [%rd28];
	mad.wide.u32 	%rd19, %r21, %r3, %rd30;
	shr.u64 	%rd30, %rd19, 32;
	st.local.u32 	[%rd29], %rd19;
	add.s32 	%r40, %r40, 1;
	add.s64 	%rd29, %rd29, 4;
	add.s64 	%rd28, %rd28, 4;
	setp.ne.s32 	%p4, %r40, 6;
	@%p4 bra 	$L__BB15_5;
	shr.u32 	%r22, %r2, 23;
	st.local.u32 	[%rd1+24], %rd30;
	and.b32  	%r6, %r22, 31;
	and.b32  	%r23, %r22, 224;
	add.s32 	%r24, %r23, -128;
	shr.u32 	%r25, %r24, 5;
	mul.wide.u32 	%rd20, %r25, 4;
	sub.s64 	%rd9, %rd1, %rd20;
	ld.local.u32 	%r41, [%rd9+24];
	ld.local.u32 	%r42, [%rd9+20];
	setp.eq.s32 	%p5, %r6, 0;
	@%p5 bra 	$L__BB15_8;
	shf.l.wrap.b32 	%r41, %r42, %r41, %r6;
	ld.local.u32 	%r26, [%rd9+16];
	shf.l.wrap.b32 	%r42, %r26, %r42, %r6;
$L__BB15_8:
	shr.u32 	%r27, %r41, 30;
	shf.l.wrap.b32 	%r28, %r42, %r41, 2;
	shl.b32 	%r29, %r42, 2;
	shr.u32 	%r30, %r28, 31;
	add.s32 	%r31, %r30, %r27;
	neg.s32 	%r32, %r31;
	setp.lt.s32 	%p6, %r2, 0;
	selp.b32 	%r43, %r32, %r31, %p6;
	xor.b32  	%r33, %r28, %r2;
	shr.s32 	%r34, %r28, 31;
	xor.b32  	%r35, %r34, %r28;
	xor.b32  	%r36, %r34, %r29;
	cvt.u64.u32 	%rd21, %r35;
	shl.b64 	%rd22, %rd21, 32;
	cvt.u64.u32 	%rd23, %r36;
	or.b64  	%rd24, %rd22, %rd23;
	cvt.rn.f64.s64 	%fd1, %rd24;
	mul.f64 	%fd2, %fd1, 0d3BF921FB54442D19;
	cvt.rn.f32.f64 	%f11, %fd2;
	neg.f32 	%f12, %f11;
	setp.lt.s32 	%p7, %r33, 0;
	selp.f32 	%f27, %f12, %f11, %p7;
$L__BB15_9:
	mul.rn.f32 	%f14, %f27, %f27;
	and.b32  	%r38, %r43, 1;
	setp.eq.b32 	%p8, %r38, 1;
	selp.f32 	%f15, 0f3F800000, %f27, %p8;
	fma.rn.f32 	%f16, %f14, %f15, 0f00000000;
	fma.rn.f32 	%f17, %f14, 0f37CBAC00, 0fBAB607ED;
	selp.f32 	%f18, %f17, 0fB94D4153, %p8;
	selp.f32 	%f19, 0f3D2AAABB, 0f3C0885E4, %p8;
	fma.rn.f32 	%f20, %f18, %f14, %f19;
	selp.f32 	%f21, 0fBEFFFFFF, 0fBE2AAAA8, %p8;
	fma.rn.f32 	%f22, %f20, %f14, %f21;
	fma.rn.f32 	%f23, %f22, %f16, %f15;
	and.b32  	%r39, %r43, 2;
	setp.eq.s32 	%p9, %r39, 0;
	mov.f32 	%f24, 0f00000000;
	sub.f32 	%f25, %f24, %f23;
	selp.f32 	%f26, %f23, %f25, %p9;
	cvta.to.global.u64 	%rd25, %rd11;
	add.s64 	%rd27, %rd25, %rd15;
	st.global.f32 	[%rd27], %f26;
$L__BB15_10:
	ret;

}
	// .globl	cos_kernel
.visible .entry cos_kernel(
	.param .u64 .ptr .align 1 cos_kernel_param_0,
	.param .u64 .ptr .align 1 cos_kernel_param_1,
	.param .u64 cos_kernel_param_2
)
{
	.local .align 4 .b8 	__local_depot16[28];
	.reg .b64 	%SP;
	.reg .b64 	%SPL;
	.reg .pred 	%p<10>;
	.reg .b32 	%r<45>;
	.reg .b32 	%f<28>;
	.reg .b64 	%rd<31>;
	.reg .b64 	%fd<3>;

	mov.u64 	%SPL, __local_depot16;
	ld.param.u64 	%rd10, [cos_kernel_param_0];
	ld.param.u64 	%rd11, [cos_kernel_param_1];
	ld.param.u64 	%rd12, [cos_kernel_param_2];
	add.u64 	%rd1, %SPL, 0;
	mov.u32 	%r15, %ctaid.x;
	mov.u32 	%r16, %ntid.x;
	mov.u32 	%r17, %tid.x;
	mad.lo.s32 	%r18, %r15, %r16, %r17;
	cvt.u64.u32 	%rd2, %r18;
	setp.le.u64 	%p1, %rd12, %rd2;
	@%p1 bra 	$L__BB16_10;
	cvta.to.global.u64 	%rd14, %rd10;
	shl.b64 	%rd15, %rd2, 2;
	add.s64 	%rd16, %rd14, %rd15;
	ld.global.f32 	%f1, [%rd16];
	mul.f32 	%f7, %f1, 0f3F22F983;
	cvt.rni.s32.f32 	%r44, %f7;
	cvt.rn.f32.s32 	%f8, %r44;
	fma.rn.f32 	%f9, %f8, 0fBFC90FDA, %f1;
	fma.rn.f32 	%f10, %f8, 0fB3A22168, %f9;
	fma.rn.f32 	%f27, %f8, 0fA7C234C5, %f10;
	abs.f32 	%f3, %f1;
	setp.ltu.f32 	%p2, %f3, 0f47CE4780;
	@%p2 bra 	$L__BB16_9;
	setp.neu.f32 	%p3, %f3, 0f7F800000;
	@%p3 bra 	$L__BB16_4;
	mov.f32 	%f13, 0f00000000;
	mul.rn.f32 	%f27, %f1, %f13;
	mov.b32 	%r44, 0;
	bra.uni 	$L__BB16_9;
$L__BB16_4:
	mov.b32 	%r2, %f1;
	shl.b32 	%r20, %r2, 8;
	or.b32  	%r3, %r20, -2147483648;
	mov.b64 	%rd30, 0;
	mov.b32 	%r41, 0;
	mov.u64 	%rd28, __cudart_i2opi_f;
	mov.u64 	%rd29, %rd1;
$L__BB16_5:
	.pragma "nounroll";
	ld.global.nc.u32 	%r21, [%rd28];
	mad.wide.u32 	%rd19, %r21, %r3, %rd30;
	shr.u64 	%rd30, %rd19, 32;
	st.local.u32 	[%rd29], %rd19;
	add.s32 	%r41, %r41, 1;
	add.s64 	%rd29, %rd29, 4;
	add.s64 	%rd28, %rd28, 4;
	setp.ne.s32 	%p4, %r41, 6;
	@%p4 bra 	$L__BB16_5;
	shr.u32 	%r22, %r2, 23;
	st.local.u32 	[%rd1+24], %rd30;
	and.b32  	%r6, %r22, 31;
	and.b32  	%r23, %r22, 224;
	add.s32 	%r24, %r23, -128;
	shr.u32 	%r25, %r24, 5;
	mul.wide.u32 	%rd20, %r25, 4;
	sub.s64 	%rd9, %rd1, %rd20;
	ld.local.u32 	%r42, [%rd9+24];
	ld.local.u32 	%r43, [%rd9+20];
	setp.eq.s32 	%p5, %r6, 0;
	@%p5 bra 	$L__BB16_8;
	shf.l.wrap.b32 	%r42, %r43, %r42, %r6;
	ld.local.u32 	%r26, [%rd9+16];
	shf.l.wrap.b32 	%r43, %r26, %r43, %r6;
$L__BB16_8:
	shr.u32 	%r27, %r42, 30;
	shf.l.wrap.b32 	%r28, %r43, %r42, 2;
	shl.b32 	%r29, %r43, 2;
	shr.u32 	%r30, %r28, 31;
	add.s32 	%r31, %r30, %r27;
	neg.s32 	%r32, %r31;
	setp.lt.s32 	%p6, %r2, 0;
	selp.b32 	%r44, %r32, %r31, %p6;
	xor.b32  	%r33, %r28, %r2;
	shr.s32 	%r34, %r28, 31;
	xor.b32  	%r35, %r34, %r28;
	xor.b32  	%r36, %r34, %r29;
	cvt.u64.u32 	%rd21, %r35;
	shl.b64 	%rd22, %rd21, 32;
	cvt.u64.u32 	%rd23, %r36;
	or.b64  	%rd24, %rd22, %rd23;
	cvt.rn.f64.s64 	%fd1, %rd24;
	mul.f64 	%fd2, %fd1, 0d3BF921FB54442D19;
	cvt.rn.f32.f64 	%f11, %fd2;
	neg.f32 	%f12, %f11;
	setp.lt.s32 	%p7, %r33, 0;
	selp.f32 	%f27, %f12, %f11, %p7;
$L__BB16_9:
	add.s32 	%r38, %r44, 1;
	mul.rn.f32 	%f14, %f27, %f27;
	and.b32  	%r39, %r44, 1;
	setp.eq.b32 	%p8, %r39, 1;
	selp.f32 	%f15, %f27, 0f3F800000, %p8;
	fma.rn.f32 	%f16, %f14, %f15, 0f00000000;
	fma.rn.f32 	%f17, %f14, 0f37CBAC00, 0fBAB607ED;
	selp.f32 	%f18, 0fB94D4153, %f17, %p8;
	selp.f32 	%f19, 0f3C0885E4, 0f3D2AAABB, %p8;
	fma.rn.f32 	%f20, %f18, %f14, %f19;
	selp.f32 	%f21, 0fBE2AAAA8, 0fBEFFFFFF, %p8;
	fma.rn.f32 	%f22, %f20, %f14, %f21;
	fma.rn.f32 	%f23, %f22, %f16, %f15;
	and.b32  	%r40, %r38, 2;
	setp.eq.s32 	%p9, %r40, 0;
	mov.f32 	%f24, 0f00000000;
	sub.f32 	%f25, %f24, %f23;
	selp.f32 	%f26, %f23, %f25, %p9;
	cvta.to.global.u64 	%rd25, %rd11;
	add.s64 	%rd27, %rd25, %rd15;
	st.global.f32 	[%rd27], %f26;
$L__BB16_10:
	ret;

}
	// .globl	maximum_kernel
.visible .entry maximum_kernel(
	.param .u64 .ptr .align 1 maximum_kernel_param_0,
	.param .u64 .ptr .align 1 maximum_kernel_param_1,
	.param .u64 .ptr .align 1 maximum_kernel_param_2,
	.param .u64 maximum_kernel_param_3
)
{
	.reg .pred 	%p<2>;
	.reg .b32 	%r<5>;
	.reg .b32 	%f<4>;
	.reg .b64 	%rd<13>;

	ld.param.u64 	%rd2, [maximum_kernel_param_0];
	ld.param.u64 	%rd3, [maximum_kernel_param_1];
	ld.param.u64 	%rd4, [maximum_kernel_param_2];
	ld.param.u64 	%rd5, [maximum_kernel_param_3];
	mov.u32 	%r1, %ctaid.x;
	mov.u32 	%r2, %ntid.x;
	mov.u32 	%r3, %tid.x;
	mad.lo.s32 	%r4, %r1, %r2, %r3;
	cvt.u64.u32 	%rd1, %r4;
	setp.le.u64 	%p1, %rd5, %rd1;
	@%p1 bra 	$L__BB17_2;
	cvta.to.global.u64 	%rd6, %rd2;
	cvta.to.global.u64 	%rd7, %rd3;
	cvta.to.global.u64 	%rd8, %rd4;
	shl.b64 	%rd9, %rd1, 2;
	add.s64 	%rd10, %rd6, %rd9;
	ld.global.f32 	%f1, [%rd10];
	add.s64 	%rd11, %rd7, %rd9;
	ld.global.f32 	%f2, [%rd11];
	max.f32 	%f3, %f1, %f2;
	add.s64 	%rd12, %rd8, %rd9;
	st.global.f32 	[%rd12], %f3;
$L__BB17_2:
	ret;

}
	// .globl	minimum_kernel
.visible .entry minimum_kernel(
	.param .u64 .ptr .align 1 minimum_kernel_param_0,
	.param .u64 .ptr .align 1 minimum_kernel_param_1,
	.param .u64 .ptr .align 1 minimum_kernel_param_2,
	.param .u64 minimum_kernel_param_3
)
{
	.reg .pred 	%p<2>;
	.reg .b32 	%r<5>;
	.reg .b32 	%f<4>;
	.reg .b64 	%rd<13>;

	ld.param.u64 	%rd2, [minimum_kernel_param_0];
	ld.param.u64 	%rd3, [minimum_kernel_param_1];
	ld.param.u64 	%rd4, [minimum_kernel_param_2];
	ld.param.u64 	%rd5, [minimum_kernel_param_3];
	mov.u32 	%r1, %ctaid.x;
	mov.u32 	%r2, %ntid.x;
	mov.u32 	%r3, %tid.x;
	mad.lo.s32 	%r4, %r1, %r2, %r3;
	cvt.u64.u32 	%rd1, %r4;
	setp.le.u64 	%p1, %rd5, %rd1;
	@%p1 bra 	$L__BB18_2;
	cvta.to.global.u64 	%rd6, %rd2;
	cvta.to.global.u64 	%rd7, %rd3;
	cvta.to.global.u64 	%rd8, %rd4;
	shl.b64 	%rd9, %rd1, 2;
	add.s64 	%rd10, %rd6, %rd9;
	ld.global.f32 	%f1, [%rd10];
	add.s64 	%rd11, %rd7, %rd9;
	ld.global.f32 	%f2, [%rd11];
	min.f32 	%f3, %f1, %f2;
	add.s64 	%rd12, %rd8, %rd9;
	st.global.f32 	[%rd12], %f3;
$L__BB18_2:
	ret;

}
	// .globl	clip_kernel
.visible .entry clip_kernel(
	.param .u64 .ptr .align 1 clip_kernel_param_0,
	.param .f32 clip_kernel_param_1,
	.param .f32 clip_kernel_param_2,
	.param .u64 .ptr .align 1 clip_kernel_param_3,
	.param .u64 clip_kernel_param_4
)
{
	.reg .pred 	%p<2>;
	.reg .b32 	%r<5>;
	.reg .b32 	%f<6>;
	.reg .b64 	%rd<10>;

	ld.param.u64 	%rd2, [clip_kernel_param_0];
	ld.param.f32 	%f1, [clip_kernel_param_1];
	ld.param.f32 	%f2, [clip_kernel_param_2];
	ld.param.u64 	%rd3, [clip_kernel_param_3];
	ld.param.u64 	%rd4, [clip_kernel_param_4];
	mov.u32 	%r1, %ctaid.x;
	mov.u32 	%r2, %ntid.x;
	mov.u32 	%r3, %tid.x;
	mad.lo.s32 	%r4, %r1, %r2, %r3;
	cvt.u64.u32 	%rd1, %r4;
	setp.le.u64 	%p1, %rd4, %rd1;
	@%p1 bra 	$L__BB19_2;
	cvta.to.global.u64 	%rd5, %rd2;
	cvta.to.global.u64 	%rd6, %rd3;
	shl.b64 	%rd7, %rd1, 2;
	add.s64 	%rd8, %rd5, %rd7;
	ld.global.f32 	%f3, [%rd8];
	max.f32 	%f4, %f3, %f1;
	min.f32 	%f5, %f4, %f2;
	add.s64 	%rd9, %rd6, %rd7;
	st.global.f32 	[%rd9], %f5;
$L__BB19_2:
	ret;

}
	// .globl	where_kernel
.visible .entry where_kernel(
	.param .u64 .ptr .align 1 where_kernel_param_0,
	.param .u64 .ptr .align 1 where_kernel_param_1,
	.param .u64 .ptr .align 1 where_kernel_param_2,
	.param .u64 .ptr .align 1 where_kernel_param_3,
	.param .u64 where_kernel_param_4
)
{
	.reg .pred 	%p<3>;
	.reg .b16 	%rs<2>;
	.reg .b32 	%r<5>;
	.reg .b32 	%f<5>;
	.reg .b64 	%rd<18>;

	ld.param.u64 	%rd2, [where_kernel_param_0];
	ld.param.u64 	%rd3, [where_kernel_param_1];
	ld.param.u64 	%rd4, [where_kernel_param_2];
	ld.param.u64 	%rd5, [where_kernel_param_3];
	ld.param.u64 	%rd6, [where_kernel_param_4];
	mov.u32 	%r1, %ctaid.x;
	mov.u32 	%r2, %ntid.x;
	mov.u32 	%r3, %tid.x;
	mad.lo.s32 	%r4, %r1, %r2, %r3;
	cvt.u64.u32 	%rd1, %r4;
	setp.le.u64 	%p1, %rd6, %rd1;
	@%p1 bra 	$L__BB20_5;
	cvta.to.global.u64 	%rd7, %rd2;
	add.s64 	%rd8, %rd7, %rd1;
	ld.global.u8 	%rs1, [%rd8];
	setp.eq.s16 	%p2, %rs1, 0;
	@%p2 bra 	$L__BB20_3;
	cvta.to.global.u64 	%rd9, %rd3;
	shl.b64 	%rd10, %rd1, 2;
	add.s64 	%rd11, %rd9, %rd10;
	ld.global.f32 	%f4, [%rd11];
	bra.uni 	$L__BB20_4;
$L__BB20_3:
	cvta.to.global.u64 	%rd12, %rd4;
	shl.b64 	%rd13, %rd1, 2;
	add.s64 	%rd14, %rd12, %rd13;
	ld.global.f32 	%f4, [%rd14];
$L__BB20_4:
	cvta.to.global.u64 	%rd15, %rd5;
	shl.b64 	%rd16, %rd1, 2;
	add.s64 	%rd17, %rd15, %rd16;
	st.global.f32 	[%rd17], %f4;
$L__BB20_5:
	ret;

}
	// .globl	equal_kernel
.visible .entry equal_kernel(
	.param .u64 .ptr .align 1 equal_kernel_param_0,
	.param .u64 .ptr .align 1 equal_kernel_param_1,
	.param .u64 .ptr .align 1 equal_kernel_param_2,
	.param .u64 equal_kernel_param_3
)
{
	.reg .pred 	%p<3>;
	.reg .b16 	%rs<2>;
	.reg .b32 	%r<5>;
	.reg .b32 	%f<3>;
	.reg .b64 	%rd<13>;

	ld.param.u64 	%rd2, [equal_kernel_param_0];
	ld.param.u64 	%rd3, [equal_kernel_param_1];
	ld.param.u64 	%rd4, [equal_kernel_param_2];
	ld.param.u64 	%rd5, [equal_kernel_param_3];
	mov.u32 	%r1, %ctaid.x;
	mov.u32 	%r2, %ntid.x;
	mov.u32 	%r3, %tid.x;
	mad.lo.s32 	%r4, %r1, %r2, %r3;
	cvt.u64.u32 	%rd1, %r4;
	setp.le.u64 	%p1, %rd5, %rd1;
	@%p1 bra 	$L__BB21_2;
	cvta.to.global.u64 	%rd6, %rd2;
	cvta.to.global.u64 	%rd7, %rd3;
	cvta.to.global.u64 	%rd8, %rd4;
	shl.b64 	%rd9, %rd1, 2;
	add.s64 	%rd10, %rd6, %rd9;
	ld.global.f32 	%f1, [%rd10];
	add.s64 	%rd11, %rd7, %rd9;
	ld.global.f32 	%f2, [%rd11];
	setp.eq.f32 	%p2, %f1, %f2;
	selp.u16 	%rs1, 1, 0, %p2;
	add.s64 	%rd12, %rd8, %rd1;
	st.global.u8 	[%rd12], %rs1;
$L__BB21_2:
	ret;

}
	// .globl	not_equal_kernel
.visible .entry not_equal_kernel(
	.param .u64 .ptr .align 1 not_equal_kernel_param_0,
	.param .u64 .ptr .align 1 not_equal_kernel_param_1,
	.param .u64 .ptr .align 1 not_equal_kernel_param_2,
	.param .u64 not_equal_kernel_param_3
)
{
	.reg .pred 	%p<3>;
	.reg .b16 	%rs<2>;
	.reg .b32 	%r<5>;
	.reg .b32 	%f<3>;
	.reg .b64 	%rd<13>;

	ld.param.u64 	%rd2, [not_equal_kernel_param_0];
	ld.param.u64 	%rd3, [not_equal_kernel_param_1];
	ld.param.u64 	%rd4, [not_equal_kernel_param_2];
	ld.param.u64 	%rd5, [not_equal_kernel_param_3];
	mov.u32 	%r1, %ctaid.x;
	mov.u32 	%r2, %ntid.x;
	mov.u32 	%r3, %tid.x;
	mad.lo.s32 	%r4, %r1, %r2, %r3;
	cvt.u64.u32 	%rd1, %r4;
	setp.le.u64 	%p1, %rd5, %rd1;
	@%p1 bra 	$L__BB22_2;
	cvta.to.global.u64 	%rd6, %rd2;
	cvta.to.global.u64 	%rd7, %rd3;
	cvta.to.global.u64 	%rd8, %rd4;
	shl.b64 	%rd9, %rd1, 2;
	add.s64 	%rd10, %rd6, %rd9;
	ld.global.f32 	%f1, [%rd10];
	add.s64 	%rd11, %rd7, %rd9;
	ld.global.f32 	%f2, [%rd11];
	setp.neu.f32 	%p2, %f1, %f2;
	selp.u16 	%rs1, 1, 0, %p2;
	add.s64 	%rd12, %rd8, %rd1;
	st.global.u8 	[%rd12], %rs1;
$L__BB22_2:
	ret;

}
	// .globl	greater_kernel
.visible .entry greater_kernel(
	.param .u64 .ptr .align 1 greater_kernel_param_0,
	.param .u64 .ptr .align 1 greater_kernel_param_1,
	.param .u64 .ptr .align 1 greater_kernel_param_2,
	.param .u64 greater_kernel_param_3
)
{
	.reg .pred 	%p<3>;
	.reg .b16 	%rs<2>;
	.reg .b32 	%r<5>;
	.reg .b32 	%f<3>;
	.reg .b64 	%rd<13>;

	ld.param.u64 	%rd2, [greater_kernel_param_0];
	ld.param.u64 	%rd3, [greater_kernel_param_1];
	ld.param.u64 	%rd4, [greater_kernel_param_2];
	ld.param.u64 	%rd5, [greater_kernel_param_3];
	mov.u32 	%r1, %ctaid.x;
	mov.u32 	%r2, %ntid.x;
	mov.u32 	%r3, %tid.x;
	mad.lo.s32 	%r4, %r1, %r2, %r3;
	cvt.u64.u32 	%rd1, %r4;
	setp.le.u64 	%p1, %rd5, %rd1;
	@%p1 bra 	$L__BB23_2;
	cvta.to.global.u64 	%rd6, %rd2;
	cvta.to.global.u64 	%rd7, %rd3;
	cvta.to.global.u64 	%rd8, %rd4;
	shl.b64 	%rd9, %rd1, 2;
	add.s64 	%rd10, %rd6, %rd9;
	ld.global.f32 	%f1, [%rd10];
	add.s64 	%rd11, %rd7, %rd9;
	ld.global.f32 	%f2, [%rd11];
	setp.gt.f32 	%p2, %f1, %f2;
	selp.u16 	%rs1, 1, 0, %p2;
	add.s64 	%rd12, %rd8, %rd1;
	st.global.u8 	[%rd12], %rs1;
$L__BB23_2:
	ret;

}
	// .globl	greater_equal_kernel
.visible .entry greater_equal_kernel(
	.param .u64 .ptr .align 1 greater_equal_kernel_param_0,
	.param .u64 .ptr .align 1 greater_equal_kernel_param_1,
	.param .u64 .ptr .align 1 greater_equal_kernel_param_2,
	.param .u64 greater_equal_kernel_param_3
)
{
	.reg .pred 	%p<3>;
	.reg .b16 	%rs<2>;
	.reg .b32 	%r<5>;
	.reg .b32 	%f<3>;
	.reg .b64 	%rd<13>;

	ld.param.u64 	%rd2, [greater_equal_kernel_param_0];
	ld.param.u64 	%rd3, [greater_equal_kernel_param_1];
	ld.param.u64 	%rd4, [greater_equal_kernel_param_2];
	ld.param.u64 	%rd5, [greater_equal_kernel_param_3];
	mov.u32 	%r1, %ctaid.x;
	mov.u32 	%r2, %ntid.x;
	mov.u32 	%r3, %tid.x;
	mad.lo.s32 	%r4, %r1, %r2, %r3;
	cvt.u64.u32 	%rd1, %r4;
	setp.le.u64 	%p1, %rd5, %rd1;
	@%p1 bra 	$L__BB24_2;
	cvta.to.global.u64 	%rd6, %rd2;
	cvta.to.global.u64 	%rd7, %rd3;
	cvta.to.global.u64 	%rd8, %rd4;
	shl.b64 	%rd9, %rd1, 2;
	add.s64 	%rd10, %rd6, %rd9;
	ld.global.f32 	%f1, [%rd10];
	add.s64 	%rd11, %rd7, %rd9;
	ld.global.f32 	%f2, [%rd11];
	setp.ge.f32 	%p2, %f1, %f2;
	selp.u16 	%rs1, 1, 0, %p2;
	add.s64 	%rd12, %rd8, %rd1;
	st.global.u8 	[%rd12], %rs1;
$L__BB24_2:
	ret;

}
	// .globl	less_kernel
.visible .entry less_kernel(
	.param .u64 .ptr .align 1 less_kernel_param_0,
	.param .u64 .ptr .align 1 less_kernel_param_1,
	.param .u64 .ptr .align 1 less_kernel_param_2,
	.param .u64 less_kernel_param_3
)
{
	.reg .pred 	%p<3>;
	.reg .b16 	%rs<2>;
	.reg .b32 	%r<5>;
	.reg .b32 	%f<3>;
	.reg .b64 	%rd<13>;

	ld.param.u64 	%rd2, [less_kernel_param_0];
	ld.param.u64 	%rd3, [less_kernel_param_1];
	ld.param.u64 	%rd4, [less_kernel_param_2];
	ld.param.u64 	%rd5, [less_kernel_param_3];
	mov.u32 	%r1, %ctaid.x;
	mov.u32 	%r2, %ntid.x;
	mov.u32 	%r3, %tid.x;
	mad.lo.s32 	%r4, %r1, %r2, %r3;
	cvt.u64.u32 	%rd1, %r4;
	setp.le.u64 	%p1, %rd5, %rd1;
	@%p1 bra 	$L__BB25_2;
	cvta.to.global.u64 	%rd6, %rd2;
	cvta.to.global.u64 	%rd7, %rd3;
	cvta.to.global.u64 	%rd8, %rd4;
	shl.b64 	%rd9, %rd1, 2;
	add.s64 	%rd10, %rd6, %rd9;
	ld.global.f32 	%f1, [%rd10];
	add.s64 	%rd11, %rd7, %rd9;
	ld.global.f32 	%f2, [%rd11];
	setp.lt.f32 	%p2, %f1, %f2;
	selp.u16 	%rs1, 1, 0, %p2;
	add.s64 	%rd12, %rd8, %rd1;
	st.global.u8 	[%rd12], %rs1;
$L__BB25_2:
	ret;

}
	// .globl	less_equal_kernel
.visible .entry less_equal_kernel(
	.param .u64 .ptr .align 1 less_equal_kernel_param_0,
	.param .u64 .ptr .align 1 less_equal_kernel_param_1,
	.param .u64 .ptr .align 1 less_equal_kernel_param_2,
	.param .u64 less_equal_kernel_param_3
)
{
	.reg .pred 	%p<3>;
	.reg .b16 	%rs<2>;
	.reg .b32 	%r<5>;
	.reg .b32 	%f<3>;
	.reg .b64 	%rd<13>;

	ld.param.u64 	%rd2, [less_equal_kernel_param_0];
	ld.param.u64 	%rd3, [less_equal_kernel_param_1];
	ld.param.u64 	%rd4, [less_equal_kernel_param_2];
	ld.param.u64 	%rd5, [less_equal_kernel_param_3];
	mov.u32 	%r1, %ctaid.x;
	mov.u32 	%r2, %ntid.x;
	mov.u32 	%r3, %tid.x;
	mad.lo.s32 	%r4, %r1, %r2, %r3;
	cvt.u64.u32 	%rd1, %r4;
	setp.le.u64 	%p1, %rd5, %rd1;
	@%p1 bra 	$L__BB26_2;
	cvta.to.global.u64 	%rd6, %rd2;
	cvta.to.global.u64 	%rd7, %rd3;
	cvta.to.global.u64 	%rd8, %rd4;
	shl.b64 	%rd9, %rd1, 2;
	add.s64 	%rd10, %rd6, %rd9;
	ld.global.f32 	%f1, [%rd10];
	add.s64 	%rd11, %rd7, %rd9;
	ld.global.f32 	%f2, [%rd11];
	setp.le.f32 	%p2, %f1, %f2;
	selp.u16 	%rs1, 1, 0, %p2;
	add.s64 	%rd12, %rd8, %rd1;
	st.global.u8 	[%rd12], %rs1;
$L__BB26_2:
	ret;

}


// ===== COMPILED SASS (sm_100) =====

	.target	sm_100

	.elftype	@"ET_EXEC"


//--------------------- .note.nv.tkinfo           --------------------------
	.section	.note.nv.tkinfo,"",@"SHT_NOTE"
	.sectionflags	@"SHF_NOTE_NV_TKINFO"
	.tkinfo
        /*0018*/ 	.word	0x00000002
        /*0030*/ 	.string	""
        /*0030*/ 	.string	"ptxas"
        /*0030*/ 	.string	"Cuda compilation tools, release 13.0, V13.0.88"
        /*0030*/ 	.string	"Build cuda_13.0.r13.0/compiler.36424714_0"
        /*0030*/ 	.string	"-arch sm_100 -m 64 "



//--------------------- .note.nv.cuinfo           --------------------------
	.section	.note.nv.cuinfo,"",@"SHT_NOTE"
	.sectionflags	@"SHF_NOTE_NV_CUINFO"
        /*0018*/ 	.short	0x0002
        /*001a*/ 	.short	0x0064
        /*001c*/ 	.short	0x0082
	.zero		2


//--------------------- .nv.info                  --------------------------
	.section	.nv.info,"",@"SHT_CUDA_INFO"
	.align	4


	//----- nvinfo : EIATTR_REGCOUNT
	.align		4
        /*0000*/ 	.byte	0x04, 0x2f
        /*0002*/ 	.short	(.L_2 - .L_1)
	.align		4
.L_1:
        /*0004*/ 	.word	index@(add_kernel)
        /*0008*/ 	.word	0x0000000c


	//----- nvinfo : EIATTR_FRAME_SIZE
	.align		4
.L_2:
        /*000c*/ 	.byte	0x04, 0x11
        /*000e*/ 	.short	(.L_4 - .L_3)
	.align		4
.L_3:
        /*0010*/ 	.word	index@(add_kernel)
        /*0014*/ 	.word	0x00000000


	//----- nvinfo : EIATTR_REGCOUNT
	.align		4
.L_4:
        /*0018*/ 	.byte	0x04, 0x2f
        /*001a*/ 	.short	(.L_6 - .L_5)
	.align		4
.L_5:
        /*001c*/ 	.word	index@(mul_kernel)
        /*0020*/ 	.word	0x0000000c


	//----- nvinfo : EIATTR_FRAME_SIZE
	.align		4
.L_6:
        /*0024*/ 	.byte	0x04, 0x11
        /*0026*/ 	.short	(.L_8 - .L_7)
	.align		4
.L_7:
        /*0028*/ 	.word	index@(mul_kernel)
        /*002c*/ 	.word	0x00000000


	//----- nvinfo : EIATTR_REGCOUNT
	.align		4
.L_8:
        /*0030*/ 	.byte	0x04, 0x2f
        /*0032*/ 	.short	(.L_10 - .L_9)
	.align		4
.L_9:
        /*0034*/ 	.word	index@(div_kernel)
        /*0038*/ 	.word	0x00000010


	//----- nvinfo : EIATTR_FRAME_SIZE
	.align		4
.L_10:
        /*003c*/ 	.byte	0x04, 0x11
        /*003e*/ 	.short	(.L_12 - .L_11)
	.align		4
.L_11:
        /*0040*/ 	.word	index@($__internal_3_$__cuda_sm3x_div_rn_noftz_f32_slowpath)
        /*0044*/ 	.word	0x00000000


	//----- nvinfo : EIATTR_FRAME_SIZE
	.align		4
.L_12:
        /*0048*/ 	.byte	0x04, 0x11
        /*004a*/ 	.short	(.L_14 - .L_13)
	.align		4
.L_13:
        /*004c*/ 	.word	index@(div_kernel)
        /*0050*/ 	.word	0x00000000


	//----- nvinfo : EIATTR_REGCOUNT
	.align		4
.L_14:
        /*0054*/ 	.byte	0x04, 0x2f
        /*0056*/ 	.short	(.L_16 - .L_15)
	.align		4
.L_15:
        /*0058*/ 	.word	index@(sub_kernel)
        /*005c*/ 	.word	0x0000000c


	//----- nvinfo : EIATTR_FRAME_SIZE
	.align		4
.L_16:
        /*0060*/ 	.byte	0x04, 0x11
        /*0062*/ 	.short	(.L_18 - .L_17)
	.align		4
.L_17:
        /*0064*/ 	.word	index@(sub_kernel)
        /*0068*/ 	.word	0x00000000


	//----- nvinfo : EIATTR_REGCOUNT
	.align		4
.L_18:
        /*006c*/ 	.byte	0x04, 0x2f
        /*006e*/ 	.short	(.L_20 - .L_19)
	.align		4
.L_19:
        /*0070*/ 	.word	index@(exp_kernel)
        /*0074*/ 	.word	0x0000000b


	//----- nvinfo : EIATTR_FRAME_SIZE
	.align		4
.L_20:
        /*0078*/ 	.byte	0x04, 0x11
        /*007a*/ 	.short	(.L_22 - .L_21)
	.align		4
.L_21:
        /*007c*/ 	.word	index@(exp_kernel)
        /*0080*/ 	.word	0x00000000


	//----- nvinfo : EIATTR_REGCOUNT
	.align		4
.L_22:
        /*0084*/ 	.byte	0x04, 0x2f
        /*0086*/ 	.short	(.L_24 - .L_23)
	.align		4
.L_23:
        /*0088*/ 	.word	index@(log_kernel)
        /*008c*/ 	.word	0x0000000b


	//----- nvinfo : EIATTR_FRAME_SIZE
	.align		4
.L_24:
        /*0090*/ 	.byte	0x04, 0x11
        /*0092*/ 	.short	(.L_26 - .L_25)
	.align		4
.L_25:
        /*0094*/ 	.word	index@(log_kernel)
        /*0098*/ 	.word	0x00000000


	//----- nvinfo : EIATTR_REGCOUNT
	.align		4
.L_26:
        /*009c*/ 	.byte	0x04, 0x2f
        /*009e*/ 	.short	(.L_28 - .L_27)
	.align		4
.L_27:
        /*00a0*/ 	.word	index@(sqrt_kernel)
        /*00a4*/ 	.word	0x0000000c


	//----- nvinfo : EIATTR_FRAME_SIZE
	.align		4
.L_28:
        /*00a8*/ 	.byte	0x04, 0x11
        /*00aa*/ 	.short	(.L_30 - .L_29)
	.align		4
.L_29:
        /*00ac*/ 	.word	index@($__internal_2_$__cuda_sm20_sqrt_rn_f32_slowpath)
        /*00b0*/ 	.word	0x00000000


	//----- nvinfo : EIATTR_FRAME_SIZE
	.align		4
.L_30:
        /*00b4*/ 	.byte	0x04, 0x11
        /*00b6*/ 	.short	(.L_32 - .L_31)
	.align		4
.L_31:
        /*00b8*/ 	.word	index@(sqrt_kernel)
        /*00bc*/ 	.word	0x00000000


	//----- nvinfo : EIATTR_REGCOUNT
	.align		4
.L_32:
        /*00c0*/ 	.byte	0x04, 0x2f
        /*00c2*/ 	.short	(.L_34 - .L_33)
	.align		4
.L_33:
        /*00c4*/ 	.word	index@(pow_kernel)
        /*00c8*/ 	.word	0x0000000f


	//----- nvinfo : EIATTR_FRAME_SIZE
	.align		4
.L_34:
        /*00cc*/ 	.byte	0x04, 0x11
        /*00ce*/ 	.short	(.L_36 - .L_35)
	.align		4
.L_35:
        /*00d0*/ 	.word	index@(pow_kernel)
        /*00d4*/ 	.word	0x00000000


	//----- nvinfo : EIATTR_REGCOUNT
	.align		4
.L_36:
        /*00d8*/ 	.byte	0x04, 0x2f
        /*00da*/ 	.short	(.L_38 - .L_37)
	.align		4
.L_37:
        /*00dc*/ 	.word	index@(tanh_kernel)
        /*00e0*/ 	.word	0x0000000d


	//----- nvinfo : EIATTR_FRAME_SIZE
	.align		4
.L_38:
        /*00e4*/ 	.byte	0x04, 0x11
        /*00e6*/ 	.short	(.L_40 - .L_39)
	.align		4
.L_39:
        /*00e8*/ 	.word	index@(tanh_kernel)
        /*00ec*/ 	.word	0x00000000


	//----- nvinfo : EIATTR_REGCOUNT
	.align		4
.L_40:
        /*00f0*/ 	.byte	0x04, 0x2f
        /*00f2*/ 	.short	(.L_42 - .L_41)
	.align		4
.L_41:
        /*00f4*/ 	.word	index@(sigmoid_kernel)
        /*00f8*/ 	.word	0x0000000f


	//----- nvinfo : EIATTR_FRAME_SIZE
	.align		4
.L_42:
        /*00fc*/ 	.byte	0x04, 0x11
        /*00fe*/ 	.short	(.L_44 - .L_43)
	.align		4
.L_43:
        /*0100*/ 	.word	index@($__internal_1_$__cuda_sm20_rcp_rn_f32_slowpath)
        /*0104*/ 	.word	0x00000000


	//----- nvinfo : EIATTR_FRAME_SIZE
	.align		4
.L_44:
        /*0108*/ 	.byte	0x04, 0x11
        /*010a*/ 	.short	(.L_46 - .L_45)
	.align		4
.L_45:
        /*010c*/ 	.word	index@(sigmoid_kernel)
        /*0110*/ 	.word	0x00000000


	//----- nvinfo : EIATTR_REGCOUNT
	.align		4
.L_46:
        /*0114*/ 	.byte	0x04, 0x2f
        /*0116*/ 	.short	(.L_48 - .L_47)
	.align		4
.L_47:
        /*0118*/ 	.word	index@(relu_kernel)
        /*011c*/ 	.word	0x0000000a


	//----- nvinfo : EIATTR_FRAME_SIZE
	.align		4
.L_48:
        /*0120*/ 	.byte	0x04, 0x11
        /*0122*/ 	.short	(.L_50 - .L_49)
	.align		4
.L_49:
        /*0124*/ 	.word	index@(relu_kernel)
        /*0128*/ 	.word	0x00000000


	//----- nvinfo : EIATTR_REGCOUNT
	.align		4
.L_50:
        /*012c*/ 	.byte	0x04, 0x2f
        /*012e*/ 	.short	(.L_52 - .L_51)
	.align		4
.L_51:
        /*0130*/ 	.word	index@(leaky_relu_kernel)
        /*0134*/ 	.word	0x0000000a


	//----- nvinfo : EIATTR_FRAME_SIZE
	.align		4
.L_52:
        /*0138*/ 	.byte	0x04, 0x11
        /*013a*/ 	.short	(.L_54 - .L_53)
	.align		4
.L_53:
        /*013c*/ 	.word	index@(leaky_relu_kernel)
        /*0140*/ 	.word	0x00000000


	//----- nvinfo : EIATTR_REGCOUNT
	.align		4
.L_54:
        /*0144*/ 	.byte	0x04, 0x2f
        /*0146*/ 	.short	(.L_56 - .L_55)
	.align		4
.L_55:
        /*0148*/ 	.word	index@(abs_kernel)
        /*014c*/ 	.word	0x0000000a


	//----- nvinfo : EIATTR_FRAME_SIZE
	.align		4
.L_56:
        /*0150*/ 	.byte	0x04, 0x11
        /*0152*/ 	.short	(.L_58 - .L_57)
	.align		4
.L_57:
        /*0154*/ 	.word	index@(abs_kernel)
        /*0158*/ 	.word	0x00000000


	//----- nvinfo : EIATTR_REGCOUNT
	.align		4
.L_58:
        /*015c*/ 	.byte	0x04, 0x2f
        /*015e*/ 	.short	(.L_60 - .L_59)
	.align		4
.L_59:
        /*0160*/ 	.word	index@(neg_kernel)
        /*0164*/ 	.word	0x0000000a


	//----- nvinfo : EIATTR_FRAME_SIZE
	.align		4
.L_60:
        /*0168*/ 	.byte	0x04, 0x11
        /*016a*/ 	.short	(.L_62 - .L_61)
	.align		4
.L_61:
        /*016c*/ 	.word	index@(neg_kernel)
        /*0170*/ 	.word	0x00000000


	//----- nvinfo : EIATTR_REGCOUNT
	.align		4
.L_62:
        /*0174*/ 	.byte	0x04, 0x2f
        /*0176*/ 	.short	(.L_64 - .L_63)
	.align		4
.L_63:
        /*0178*/ 	.word	index@(reciprocal_kernel)
        /*017c*/ 	.word	0x0000000f


	//----- nvinfo : EIATTR_FRAME_SIZE
	.align		4
.L_64:
        /*0180*/ 	.byte	0x04, 0x11
        /*0182*/ 	.short	(.L_66 - .L_65)
	.align		4
.L_65:
        /*0184*/ 	.word	index@($__internal_0_$__cuda_sm20_rcp_rn_f32_slowpath)
        /*0188*/ 	.word	0x00000000


	//----- nvinfo : EIATTR_FRAME_SIZE
	.align		4
.L_66:
        /*018c*/ 	.byte	0x04, 0x11
        /*018e*/ 	.short	(.L_68 - .L_67)
	.align		4
.L_67:
        /*0190*/ 	.word	index@(reciprocal_kernel)
        /*0194*/ 	.word	0x00000000


	//----- nvinfo : EIATTR_REGCOUNT
	.align		4
.L_68:
        /*0198*/ 	.byte	0x04, 0x2f
        /*019a*/ 	.short	(.L_70 - .L_69)
	.align		4
.L_69:
        /*019c*/ 	.word	index@(sin_kernel)
        /*01a0*/ 	.word	0x00000013


	//----- nvinfo : EIATTR_FRAME_SIZE
	.align		4
.L_70:
        /*01a4*/ 	.byte	0x04, 0x11
        /*01a6*/ 	.short	(.L_72 - .L_71)
	.align		4
.L_71:
        /*01a8*/ 	.word	index@(sin_kernel)
        /*01ac*/ 	.word	0x00000000


	//----- nvinfo : EIATTR_REGCOUNT
	.align		4
.L_72:
        /*01b0*/ 	.byte	0x04, 0x2f
        /*01b2*/ 	.short	(.L_74 - .L_73)
	.align		4
.L_73:
        /*01b4*/ 	.word	index@(cos_kernel)
        /*01b8*/ 	.word	0x00000013


	//----- nvinfo : EIATTR_FRAME_SIZE
	.align		4
.L_74:
        /*01bc*/ 	.byte	0x04, 0x11
        /*01be*/ 	.short	(.L_76 - .L_75)
	.align		4
.L_75:
        /*01c0*/ 	.word	index@(cos_kernel)
        /*01c4*/ 	.word	0x00000000


	//----- nvinfo : EIATTR_REGCOUNT
	.align		4
.L_76:
        /*01c8*/ 	.byte	0x04, 0x2f
        /*01ca*/ 	.short	(.L_78 - .L_77)
	.align		4
.L_77:
        /*01cc*/ 	.word	index@(maximum_kernel)
        /*01d0*/ 	.word	0x0000000c


	//----- nvinfo : EIATTR_FRAME_SIZE
	.align		4
.L_78:
        /*01d4*/ 	.byte	0x04, 0x11
        /*01d6*/ 	.short	(.L_80 - .L_79)
	.align		4
.L_79:
        /*01d8*/ 	.word	index@(maximum_kernel)
        /*01dc*/ 	.word	0x00000000


	//----- nvinfo : EIATTR_REGCOUNT
	.align		4
.L_80:
        /*01e0*/ 	.byte	0x04, 0x2f
        /*01e2*/ 	.short	(.L_82 - .L_81)
	.align		4
.L_81:
        /*01e4*/ 	.word	index@(minimum_kernel)
        /*01e8*/ 	.word	0x0000000c


	//----- nvinfo : EIATTR_FRAME_SIZE
	.align		4
.L_82:
        /*01ec*/ 	.byte	0x04, 0x11
        /*01ee*/ 	.short	(.L_84 - .L_83)
	.align		4
.L_83:
        /*01f0*/ 	.word	index@(minimum_kernel)
        /*01f4*/ 	.word	0x00000000


	//----- nvinfo : EIATTR_REGCOUNT
	.align		4
.L_84:
        /*01f8*/ 	.byte	0x04, 0x2f
        /*01fa*/ 	.short	(.L_86 - .L_85)
	.align		4
.L_85:
        /*01fc*/ 	.word	index@(clip_kernel)
        /*0200*/ 	.word	0x0000000a


	//----- nvinfo : EIATTR_FRAME_SIZE
	.align		4
.L_86:
        /*0204*/ 	.byte	0x04, 0x11
        /*0206*/ 	.short	(.L_88 - .L_87)
	.align		4
.L_87:
        /*0208*/ 	.word	index@(clip_kernel)
        /*020c*/ 	.word	0x00000000


	//----- nvinfo : EIATTR_REGCOUNT
	.align		4
.L_88:
        /*0210*/ 	.byte	0x04, 0x2f
        /*0212*/ 	.short	(.L_90 - .L_89)
	.align		4
.L_89:
        /*0214*/ 	.word	index@(where_kernel)
        /*0218*/ 	.word	0x0000000c


	//----- nvinfo : EIATTR_FRAME_SIZE
	.align		4
.L_90:
        /*021c*/ 	.byte	0x04, 0x11
        /*021e*/ 	.short	(.L_92 - .L_91)
	.align		4
.L_91:
        /*0220*/ 	.word	index@(where_kernel)
        /*0224*/ 	.word	0x00000000


	//----- nvinfo : EIATTR_REGCOUNT
	.align		4
.L_92:
        /*0228*/ 	.byte	0x04, 0x2f
        /*022a*/ 	.short	(.L_94 - .L_93)
	.align		4
.L_93:
        /*022c*/ 	.word	index@(equal_kernel)
        /*0230*/ 	.word	0x0000000c


	//----- nvinfo : EIATTR_FRAME_SIZE
	.align		4
.L_94:
        /*0234*/ 	.byte	0x04, 0x11
        /*0236*/ 	.short	(.L_96 - .L_95)
	.align		4
.L_95:
        /*0238*/ 	.word	index@(equal_kernel)
        /*023c*/ 	.word	0x00000000


	//----- nvinfo : EIATTR_REGCOUNT
	.align		4
.L_96:
        /*0240*/ 	.byte	0x04, 0x2f
        /*0242*/ 	.short	(.L_98 - .L_97)
	.align		4
.L_97:
        /*0244*/ 	.word	index@(not_equal_kernel)
        /*0248*/ 	.word	0x0000000c


	//----- nvinfo : EIATTR_FRAME_SIZE
	.align		4
.L_98:
        /*024c*/ 	.byte	0x04, 0x11
        /*024e*/ 	.short	(.L_100 - .L_99)
	.align		4
.L_99:
        /*0250*/ 	.word	index@(not_equal_kernel)
        /*0254*/ 	.word	0x00000000


	//----- nvinfo : EIATTR_REGCOUNT
	.align		4
.L_100:
        /*0258*/ 	.byte	0x04, 0x2f
        /*025a*/ 	.short	(.L_102 - .L_101)
	.align		4
.L_101:
        /*025c*/ 	.word	index@(greater_kernel)
        /*0260*/ 	.word	0x0000000c


	//----- nvinfo : EIATTR_FRAME_SIZE
	.align		4
.L_102:
        /*0264*/ 	.byte	0x04, 0x11
        /*0266*/ 	.short	(.L_104 - .L_103)
	.align		4
.L_103:
        /*0268*/ 	.word	index@(greater_kernel)
        /*026c*/ 	.word	0x00000000


	//----- nvinfo : EIATTR_REGCOUNT
	.align		4
.L_104:
        /*0270*/ 	.byte	0x04, 0x2f
        /*0272*/ 	.short	(.L_106 - .L_105)
	.align		4
.L_105:
        /*0274*/ 	.word	index@(greater_equal_kernel)
        /*0278*/ 	.word	0x0000000c


	//----- nvinfo : EIATTR_FRAME_SIZE
	.align		4
.L_106:
        /*027c*/ 	.byte	0x04, 0x11
        /*027e*/ 	.short	(.L_108 - .L_107)
	.align		4
.L_107:
        /*0280*/ 	.word	index@(greater_equal_kernel)
        /*0284*/ 	.word	0x00000000


	//----- nvinfo : EIATTR_REGCOUNT
	.align		4
.L_108:
        /*0288*/ 	.byte	0x04, 0x2f
        /*028a*/ 	.short	(.L_110 - .L_109)
	.align		4
.L_109:
        /*028c*/ 	.word	index@(less_kernel)
        /*0290*/ 	.word	0x0000000c


	//----- nvinfo : EIATTR_FRAME_SIZE
	.align		4
.L_110:
        /*0294*/ 	.byte	0x04, 0x11
        /*0296*/ 	.short	(.L_112 - .L_111)
	.align		4
.L_111:
        /*0298*/ 	.word	index@(less_kernel)
        /*029c*/ 	.word	0x00000000


	//----- nvinfo : EIATTR_REGCOUNT
	.align		4
.L_112:
        /*02a0*/ 	.byte	0x04, 0x2f
        /*02a2*/ 	.short	(.L_114 - .L_113)
	.align		4
.L_113:
        /*02a4*/ 	.word	index@(less_equal_kernel)
        /*02a8*/ 	.word	0x0000000c


	//----- nvinfo : EIATTR_FRAME_SIZE
	.align		4
.L_114:
        /*02ac*/ 	.byte	0x04, 0x11
        /*02ae*/ 	.short	(.L_116 - .L_115)
	.align		4
.L_115:
        /*02b0*/ 	.word	index@(less_equal_kernel)
        /*02b4*/ 	.word	0x00000000


	//----- nvinfo : EIATTR_MIN_STACK_SIZE
	.align		4
.L_116:
        /*02b8*/ 	.byte	0x04, 0x12
        /*02ba*/ 	.short	(.L_118 - .L_117)
	.align		4
.L_117:
        /*02bc*/ 	.word	index@(less_equal_kernel)
        /*02c0*/ 	.word	0x00000000


	//----- nvinfo : EIATTR_MIN_STACK_SIZE
	.align		4
.L_118:
        /*02c4*/ 	.byte	0x04, 0x12
        /*02c6*/ 	.short	(.L_120 - .L_119)
	.align		4
.L_119:
        /*02c8*/ 	.word	index@(less_kernel)
        /*02cc*/ 	.word	0x00000000


	//----- nvinfo : EIATTR_MIN_STACK_SIZE
	.align		4
.L_120:
        /*02d0*/ 	.byte	0x04, 0x12
        /*02d2*/ 	.short	(.L_122 - .L_121)
	.align		4
.L_121:
        /*02d4*/ 	.word	index@(greater_equal_kernel)
        /*02d8*/ 	.word	0x00000000


	//----- nvinfo : EIATTR_MIN_STACK_SIZE
	.align		4
.L_122:
        /*02dc*/ 	.byte	0x04, 0x12
        /*02de*/ 	.short	(.L_124 - .L_123)
	.align		4
.L_123:
        /*02e0*/ 	.word	index@(greater_kernel)
        /*02e4*/ 	.word	0x00000000


	//----- nvinfo : EIATTR_MIN_STACK_SIZE
	.align		4
.L_124:
        /*02e8*/ 	.byte	0x04, 0x12
        /*02ea*/ 	.short	(.L_126 - .L_125)
	.align		4
.L_125:
        /*02ec*/ 	.word	index@(not_equal_kernel)
        /*02f0*/ 	.word	0x00000000


	//----- nvinfo : EIATTR_MIN_STACK_SIZE
	.align		4
.L_126:
        /*02f4*/ 	.byte	0x04, 0x12
        /*02f6*/ 	.short	(.L_128 - .L_127)
	.align		4
.L_127:
        /*02f8*/ 	.word	index@(equal_kernel)
        /*02fc*/ 	.word	0x00000000


	//----- nvinfo : EIATTR_MIN_STACK_SIZE
	.align		4
.L_128:
        /*0300*/ 	.byte	0x04, 0x12
        /*0302*/ 	.short	(.L_130 - .L_129)
	.align		4
.L_129:
        /*0304*/ 	.word	index@(where_kernel)
        /*0308*/ 	.word	0x00000000


	//----- nvinfo : EIATTR_MIN_STACK_SIZE
	.align		4
.L_130:
        /*030c*/ 	.byte	0x04, 0x12
        /*030e*/ 	.short	(.L_132 - .L_131)
	.align		4
.L_131:
        /*0310*/ 	.word	index@(clip_kernel)
        /*0314*/ 	.word	0x00000000


	//----- nvinfo : EIATTR_MIN_STACK_SIZE
	.align		4
.L_132:
        /*0318*/ 	.byte	0x04, 0x12
        /*031a*/ 	.short	(.L_134 - .L_133)
	.align		4
.L_133:
        /*031c*/ 	.word	index@(minimum_kernel)
        /*0320*/ 	.word	0x00000000


	//----- nvinfo : EIATTR_MIN_STACK_SIZE
	.align		4
.L_134:
        /*0324*/ 	.byte	0x04, 0x12
        /*0326*/ 	.short	(.L_136 - .L_135)
	.align		4
.L_135:
        /*0328*/ 	.word	index@(maximum_kernel)
        /*032c*/ 	.word	0x00000000


	//----- nvinfo : EIATTR_MIN_STACK_SIZE
	.align		4
.L_136:
        /*0330*/ 	.byte	0x04, 0x12
        /*0332*/ 	.short	(.L_138 - .L_137)
	.align		4
.L_137:
        /*0334*/ 	.word	index@(cos_kernel)
        /*0338*/ 	.word	0x00000000


	//----- nvinfo : EIATTR_MIN_STACK_SIZE
	.align		4
.L_138:
        /*033c*/ 	.byte	0x04, 0x12
        /*033e*/ 	.short	(.L_140 - .L_139)
	.align		4
.L_139:
        /*0340*/ 	.word	index@(sin_kernel)
        /*0344*/ 	.word	0x00000000


	//----- nvinfo : EIATTR_MIN_STACK_SIZE
	.align		4
.L_140:
        /*0348*/ 	.byte	0x04, 0x12
        /*034a*/ 	.short	(.L_142 - .L_141)
	.align		4
.L_141:
        /*034c*/ 	.word	index@(reciprocal_kernel)
        /*0350*/ 	.word	0x00000000


	//----- nvinfo : EIATTR_MIN_STACK_SIZE
	.align		4
.L_142:
        /*0354*/ 	.byte	0x04, 0x12
        /*0356*/ 	.short	(.L_144 - .L_143)
	.align		4
.L_143:
        /*0358*/ 	.word	index@(neg_kernel)
        /*035c*/ 	.word	0x00000000


	//----- nvinfo : EIATTR_MIN_STACK_SIZE
	.align		4
.L_144:
        /*0360*/ 	.byte	0x04, 0x12
        /*0362*/ 	.short	(.L_146 - .L_145)
	.align		4
.L_145:
        /*0364*/ 	.word	index@(abs_kernel)
        /*0368*/ 	.word	0x00000000


	//----- nvinfo : EIATTR_MIN_STACK_SIZE
	.align		4
.L_146:
        /*036c*/ 	.byte	0x04, 0x12
        /*036e*/ 	.short	(.L_148 - .L_147)
	.align		4
.L_147:
        /*0370*/ 	.word	index@(leaky_relu_kernel)
        /*0374*/ 	.word	0x00000000


	//----- nvinfo : EIATTR_MIN_STACK_SIZE
	.align		4
.L_148:
        /*0378*/ 	.byte	0x04, 0x12
        /*037a*/ 	.short	(.L_150 - .L_149)
	.align		4
.L_149:
        /*037c*/ 	.word	index@(relu_kernel)
        /*0380*/ 	.word	0x00000000


	//----- nvinfo : EIATTR_MIN_STACK_SIZE
	.align		4
.L_150:
        /*0384*/ 	.byte	0x04, 0x12
        /*0386*/ 	.short	(.L_152 - .L_151)
	.align		4
.L_151:
        /*0388*/ 	.word	index@(sigmoid_kernel)
        /*038c*/ 	.word	0x00000000


	//----- nvinfo : EIATTR_MIN_STACK_SIZE
	.align		4
.L_152:
        /*0390*/ 	.byte	0x04, 0x12
        /*0392*/ 	.short	(.L_154 - .L_153)
	.align		4
.L_153:
        /*0394*/ 	.word	index@(tanh_kernel)
        /*0398*/ 	.word	0x00000000


	//----- nvinfo : EIATTR_MIN_STACK_SIZE
	.align		4
.L_154:
        /*039c*/ 	.byte	0x04, 0x12
        /*039e*/ 	.short	(.L_156 - .L_155)
	.align		4
.L_155:
        /*03a0*/ 	.word	index@(pow_kernel)
        /*03a4*/ 	.word	0x00000000


	//----- nvinfo : EIATTR_MIN_STACK_SIZE
	.align		4
.L_156:
        /*03a8*/ 	.byte	0x04, 0x12
        /*03aa*/ 	.short	(.L_158 - .L_157)
	.align		4
.L_157:
        /*03ac*/ 	.word	index@(sqrt_kernel)
        /*03b0*/ 	.word	0x00000000


	//----- nvinfo : EIATTR_MIN_STACK_SIZE
	.align		4
.L_158:
        /*03b4*/ 	.byte	0x04, 0x12
        /*03b6*/ 	.short	(.L_160 - .L_159)
	.align		4
.L_159:
        /*03b8*/ 	.word	index@(log_kernel)
        /*03bc*/ 	.word	0x00000000


	//----- nvinfo : EIATTR_MIN_STACK_SIZE
	.align		4
.L_160:
        /*03c0*/ 	.byte	0x04, 0x12
        /*03c2*/ 	.short	(.L_162 - .L_161)
	.align		4
.L_161:
        /*03c4*/ 	.word	index@(exp_kernel)
        /*03c8*/ 	.word	0x00000000


	//----- nvinfo : EIATTR_MIN_STACK_SIZE
	.align		4
.L_162:
        /*03cc*/ 	.byte	0x04, 0x12
        /*03ce*/ 	.short	(.L_164 - .L_163)
	.align		4
.L_163:
        /*03d0*/ 	.word	index@(sub_kernel)
        /*03d4*/ 	.word	0x00000000


	//----- nvinfo : EIATTR_MIN_STACK_SIZE
	.align		4
.L_164:
        /*03d8*/ 	.byte	0x04, 0x12
        /*03da*/ 	.short	(.L_166 - .L_165)
	.align		4
.L_165:
        /*03dc*/ 	.word	index@(div_kernel)
        /*03e0*/ 	.word	0x00000000


	//----- nvinfo : EIATTR_MIN_STACK_SIZE
	.align		4
.L_166:
        /*03e4*/ 	.byte	0x04, 0x12
        /*03e6*/ 	.short	(.L_168 - .L_167)
	.align		4
.L_167:
        /*03e8*/ 	.word	index@(mul_kernel)
        /*03ec*/ 	.word	0x00000000


	//----- nvinfo : EIATTR_MIN_STACK_SIZE
	.align		4
.L_168:
        /*03f0*/ 	.byte	0x04, 0x12
        /*03f2*/ 	.short	(.L_170 - .L_169)
	.align		4
.L_169:
        /*03f4*/ 	.word	index@(add_kernel)
        /*03f8*/ 	.word	0x00000000
.L_170:


//--------------------- .nv.compat                --------------------------
	.section	.nv.compat,"",@"SHT_CUDA_COMPAT_INFO"
	.align	4
        /*0000*/ 	.byte	0x02, 0x09, 0x00, 0x00, 0x02, 0x02, 0x01, 0x00, 0x02, 0x05, 0x05, 0x00, 0x03, 0x07, 0x01, 0x01
        /*0010*/ 	.byte	0x02, 0x03, 0x00, 0x00, 0x02, 0x06, 0x01, 0x00, 0x04, 0x0b, 0x08, 0x00, 0x01, 0x00, 0x00, 0x00
        /*0020*/ 	.byte	0x00, 0x00, 0x00, 0x00


//--------------------- .nv.info.less_equal_kernel --------------------------
	.section	.nv.info.less_equal_kernel,"",@"SHT_CUDA_INFO"
	.sectionflags	@""
	.align	4


	//----- nvinfo : EIATTR_CUDA_API_VERSION
	.align		4
        /*0000*/ 	.byte	0x04, 0x37
        /*0002*/ 	.short	(.L_172 - .L_171)
.L_171:
        /*0004*/ 	.word	0x00000082


	//----- nvinfo : EIATTR_KPARAM_INFO
	.align		4
.L_172:
        /*0008*/ 	.byte	0x04, 0x17
        /*000a*/ 	.short	(.L_174 - .L_173)
.L_173:
        /*000c*/ 	.word	0x00000000
        /*0010*/ 	.short	0x0003
        /*0012*/ 	.short	0x0018
        /*0014*/ 	.byte	0x00, 0xf0, 0x21, 0x00


	//----- nvinfo : EIATTR_KPARAM_INFO
	.align		4
.L_174:
        /*0018*/ 	.byte	0x04, 0x17
        /*001a*/ 	.short	(.L_176 - .L_175)
.L_175:
        /*001c*/ 	.word	0x00000000
        /*0020*/ 	.short	0x0002
        /*0022*/ 	.short	0x0010
        /*0024*/ 	.byte	0x00, 0xf5, 0x21, 0x00


	//----- nvinfo : EIATTR_KPARAM_INFO
	.align		4
.L_176:
        /*0028*/ 	.byte	0x04, 0x17
        /*002a*/ 	.short	(.L_178 - .L_177)
.L_177:
        /*002c*/ 	.word	0x00000000
        /*0030*/ 	.short	0x0001
        /*0032*/ 	.short	0x0008
        /*0034*/ 	.byte	0x00, 0xf5, 0x21, 0x00


	//----- nvinfo : EIATTR_KPARAM_INFO
	.align		4
.L_178:
        /*0038*/ 	.byte	0x04, 0x17
        /*003a*/ 	.short	(.L_180 - .L_179)
.L_179:
        /*003c*/ 	.word	0x00000000
        /*0040*/ 	.short	0x0000
        /*0042*/ 	.short	0x0000
        /*0044*/ 	.byte	0x00, 0xf5, 0x21, 0x00


	//----- nvinfo : EIATTR_SPARSE_MMA_MASK
	.align		4
.L_180:
        /*0048*/ 	.byte	0x03, 0x50
        /*004a*/ 	.short	0x0000


	//----- nvinfo : EIATTR_MAXREG_COUNT
	.align		4
        /*004c*/ 	.byte	0x03, 0x1b
        /*004e*/ 	.short	0x00ff


	//----- nvinfo : EIATTR_MERCURY_ISA_VERSION
	.align		4
        /*0050*/ 	.byte	0x03, 0x5f
        /*0052*/ 	.short	0x0101


	//----- nvinfo : EIATTR_VRC_CTA_INIT_COUNT
	.align		4
        /*0054*/ 	.byte	0x02, 0x4a
	.zero		1
	.zero		1


	//----- nvinfo : EIATTR_EXIT_INSTR_OFFSETS
	.align		4
        /*0058*/ 	.byte	0x04, 0x1c
        /*005a*/ 	.short	(.L_182 - .L_181)


	//   ....[0]....
.L_181:
        /*005c*/ 	.word	0x00000080


	//   ....[1]....
        /*0060*/ 	.word	0x00000190


	//----- nvinfo : EIATTR_CBANK_PARAM_SIZE
	.align		4
.L_182:
        /*0064*/ 	.byte	0x03, 0x19
        /*0066*/ 	.short	0x0020


	//----- nvinfo : EIATTR_PARAM_CBANK
	.align		4
        /*0068*/ 	.byte	0x04, 0x0a
        /*006a*/ 	.short	(.L_184 - .L_183)
	.align		4
.L_183:
        /*006c*/ 	.word	index@(.nv.constant0.less_equal_kernel)
        /*0070*/ 	.short	0x0380
        /*0072*/ 	.short	0x0020


	//----- nvinfo : EIATTR_SW_WAR
	.align		4
.L_184:
        /*0074*/ 	.byte	0x04, 0x36
        /*0076*/ 	.short	(.L_186 - .L_185)
.L_185:
        /*0078*/ 	.word	0x00000008
.L_186:


//--------------------- .nv.info.less_kernel      --------------------------
	.section	.nv.info.less_kernel,"",@"SHT_CUDA_INFO"
	.sectionflags	@""
	.align	4


	//----- nvinfo : EIATTR_CUDA_API_VERSION
	.align		4
        /*0000*/ 	.byte	0x04, 0x37
        /*0002*/ 	.short	(.L_188 - .L_187)
.L_187:
        /*0004*/ 	.word	0x00000082


	//----- nvinfo : EIATTR_KPARAM_INFO
	.align		4
.L_188:
        /*0008*/ 	.byte	0x04, 0x17
        /*000a*/ 	.short	(.L_190 - .L_189)
.L_189:
        /*000c*/ 	.word	0x00000000
        /*0010*/ 	.short	0x0003
        /*0012*/ 	.short	0x0018
        /*0014*/ 	.byte	0x00, 0xf0, 0x21, 0x00


	//----- nvinfo : EIATTR_KPARAM_INFO
	.align		4
.L_190:
        /*0018*/ 	.byte	0x04, 0x17
        /*001a*/ 	.short	(.L_192 - .L_191)
.L_191:
        /*001c*/ 	.word	0x00000000
        /*0020*/ 	.short	0x0002
        /*0022*/ 	.short	0x0010
        /*0024*/ 	.byte	0x00, 0xf5, 0x21, 0x00


	//----- nvinfo : EIATTR_KPARAM_INFO
	.align		4
.L_192:
        /*0028*/ 	.byte	0x04, 0x17
        /*002a*/ 	.short	(.L_194 - .L_193)
.L_193:
        /*002c*/ 	.word	0x00000000
        /*0030*/ 	.short	0x0001
        /*0032*/ 	.short	0x0008
        /*0034*/ 	.byte	0x00, 0xf5, 0x21, 0x00


	//----- nvinfo : EIATTR_KPARAM_INFO
	.align		4
.L_194:
        /*0038*/ 	.byte	0x04, 0x17
        /*003a*/ 	.short	(.L_196 - .L_195)
.L_195:
        /*003c*/ 	.word	0x00000000
        /*0040*/ 	.short	0x0000
        /*0042*/ 	.short	0x0000
        /*0044*/ 	.byte	0x00, 0xf5, 0x21, 0x00


	//----- nvinfo : EIATTR_SPARSE_MMA_MASK
	.align		4
.L_196:
        /*0048*/ 	.byte	0x03, 0x50
        /*004a*/ 	.short	0x0000


	//----- nvinfo : EIATTR_MAXREG_COUNT
	.align		4
        /*004c*/ 	.byte	0x03, 0x1b
        /*004e*/ 	.short	0x00ff


	//----- nvinfo : EIATTR_MERCURY_ISA_VERSION
	.align		4
        /*0050*/ 	.byte	0x03, 0x5f
        /*0052*/ 	.short	0x0101


	//----- nvinfo : EIATTR_VRC_CTA_INIT_COUNT
	.align		4
        /*0054*/ 	.byte	0x02, 0x4a
	.zero		1
	.zero		1


	//----- nvinfo : EIATTR_EXIT_INSTR_OFFSETS
	.align		4
        /*0058*/ 	.byte	0x04, 0x1c
        /*005a*/ 	.short	(.L_198 - .L_197)


	//   ....[0]....
.L_197:
        /*005c*/ 	.word	0x00000080


	//   ....[1]....
        /*0060*/ 	.word	0x00000190


	//----- nvinfo : EIATTR_CBANK_PARAM_SIZE
	.align		4
.L_198:
        /*0064*/ 	.byte	0x03, 0x19
        /*0066*/ 	.short	0x0020


	//----- nvinfo : EIATTR_PARAM_CBANK
	.align		4
        /*0068*/ 	.byte	0x04, 0x0a
        /*006a*/ 	.short	(.L_200 - .L_199)
	.align		4
.L_199:
        /*006c*/ 	.word	index@(.nv.constant0.less_kernel)
        /*0070*/ 	.short	0x0380
        /*0072*/ 	.short	0x0020


	//----- nvinfo : EIATTR_SW_WAR
	.align		4
.L_200:
        /*0074*/ 	.byte	0x04, 0x36
        /*0076*/ 	.short	(.L_202 - .L_201)
.L_201:
        /*0078*/ 	.word	0x00000008
.L_202:


//--------------------- .nv.info.greater_equal_kernel --------------------------
	.section	.nv.info.greater_equal_kernel,"",@"SHT_CUDA_INFO"
	.sectionflags	@""
	.align	4


	//----- nvinfo : EIATTR_CUDA_API_VERSION
	.align		4
        /*0000*/ 	.byte	0x04, 0x37
        /*0002*/ 	.short	(.L_204 - .L_203)
.L_203:
        /*0004*/ 	.word	0x00000082


	//----- nvinfo : EIATTR_KPARAM_INFO
	.align		4
.L_204:
        /*0008*/ 	.byte	0x04, 0x17
        /*000a*/ 	.short	(.L_206 - .L_205)
.L_205:
        /*000c*/ 	.word	0x00000000
        /*0010*/ 	.short	0x0003
        /*0012*/ 	.short	0x0018
        /*0014*/ 	.byte	0x00, 0xf0, 0x21, 0x00


	//----- nvinfo : EIATTR_KPARAM_INFO
	.align		4
.L_206:
        /*0018*/ 	.byte	0x04, 0x17
        /*001a*/ 	.short	(.L_208 - .L_207)
.L_207:
        /*001c*/ 	.word	0x00000000
        /*0020*/ 	.short	0x0002
        /*0022*/ 	.short	0x0010
        /*0024*/ 	.byte	0x00, 0xf5, 0x21, 0x00


	//----- nvinfo : EIATTR_KPARAM_INFO
	.align		4
.L_208:
        /*0028*/ 	.byte	0x04, 0x17
        /*002a*/ 	.short	(.L_210 - .L_209)
.L_209:
        /*002c*/ 	.word	0x00000000
        /*0030*/ 	.short	0x0001
        /*0032*/ 	.short	0x0008
        /*0034*/ 	.byte	0x00, 0xf5, 0x21, 0x00


	//----- nvinfo : EIATTR_KPARAM_INFO
	.align		4
.L_210:
        /*0038*/ 	.byte	0x04, 0x17
        /*003a*/ 	.short	(.L_212 - .L_211)
.L_211:
        /*003c*/ 	.word	0x00000000
        /*0040*/ 	.short	0x0000
        /*0042*/ 	.short	0x0000
        /*0044*/ 	.byte	0x00, 0xf5, 0x21, 0x00


	//----- nvinfo : EIATTR_SPARSE_MMA_MASK
	.align		4
.L_212:
        /*0048*/ 	.byte	0x03, 0x50
        /*004a*/ 	.short	0x0000


	//----- nvinfo : EIATTR_MAXREG_COUNT
	.align		4
        /*004c*/ 	.byte	0x03, 0x1b
        /*004e*/ 	.short	0x00ff


	//----- nvinfo : EIATTR_MERCURY_ISA_VERSION
	.align		4
        /*0050*/ 	.byte	0x03, 0x5f
        /*0052*/ 	.short	0x0101


	//----- nvinfo : EIATTR_VRC_CTA_INIT_COUNT
	.align		4
        /*0054*/ 	.byte	0x02, 0x4a
	.zero		1
	.zero		1


	//----- nvinfo : EIATTR_EXIT_INSTR_OFFSETS
	.align		4
        /*0058*/ 	.byte	0x04, 0x1c
        /*005a*/ 	.short	(.L_214 - .L_213)


	//   ....[0]....
.L_213:
        /*005c*/ 	.word	0x00000080


	//   ....[1]....
        /*0060*/ 	.word	0x00000190


	//----- nvinfo : EIATTR_CBANK_PARAM_SIZE
	.align		4
.L_214:
        /*0064*/ 	.byte	0x03, 0x19
        /*0066*/ 	.short	0x0020


	//----- nvinfo : EIATTR_PARAM_CBANK
	.align		4
        /*0068*/ 	.byte	0x04, 0x0a
        /*006a*/ 	.short	(.L_216 - .L_215)
	.align		4
.L_215:
        /*006c*/ 	.word	index@(.nv.constant0.greater_equal_kernel)
        /*0070*/ 	.short	0x0380
        /*0072*/ 	.short	0x0020


	//----- nvinfo : EIATTR_SW_WAR
	.align		4
.L_216:
        /*0074*/ 	.byte	0x04, 0x36
        /*0076*/ 	.short	(.L_218 - .L_217)
.L_217:
        /*0078*/ 	.word	0x00000008
.L_218:


//--------------------- .nv.info.greater_kernel   --------------------------
	.section	.nv.info.greater_kernel,"",@"SHT_CUDA_INFO"
	.sectionflags	@""
	.align	4


	//----- nvinfo : EIATTR_CUDA_API_VERSION
	.align		4
        /*0000*/ 	.byte	0x04, 0x37
        /*0002*/ 	.short	(.L_220 - .L_219)
.L_219:
        /*0004*/ 	.word	0x00000082


	//----- nvinfo : EIATTR_KPARAM_INFO
	.align		4
.L_220:
        /*0008*/ 	.byte	0x04, 0x17
        /*000a*/ 	.short	(.L_222 - .L_221)
.L_221:
        /*000c*/ 	.word	0x00000000
        /*0010*/ 	.short	0x0003
        /*0012*/ 	.short	0x0018
        /*0014*/ 	.byte	0x00, 0xf0, 0x21, 0x00


	//----- nvinfo : EIATTR_KPARAM_INFO
	.align		4
.L_222:
        /*0018*/ 	.byte	0x04, 0x17
        /*001a*/ 	.short	(.L_224 - .L_223)
.L_223:
        /*001c*/ 	.word	0x00000000
        /*0020*/ 	.short	0x0002
        /*0022*/ 	.short	0x0010
        /*0024*/ 	.byte	0x00, 0xf5, 0x21, 0x00


	//----- nvinfo : EIATTR_KPARAM_INFO
	.align		4
.L_224:
        /*0028*/ 	.byte	0x04, 0x17
        /*002a*/ 	.short	(.L_226 - .L_225)
.L_225:
        /*002c*/ 	.word	0x00000000
        /*0030*/ 	.short	0x0001
        /*0032*/ 	.short	0x0008
        /*0034*/ 	.byte	0x00, 0xf5, 0x21, 0x00


	//----- nvinfo : EIATTR_KPARAM_INFO
	.align		4
.L_226:
        /*0038*/ 	.byte	0x04, 0x17
        /*003a*/ 	.short	(.L_228 - .L_227)
.L_227:
        /*003c*/ 	.word	0x00000000
        /*0040*/ 	.short	0x0000
        /*0042*/ 	.short	0x0000
        /*0044*/ 	.byte	0x00, 0xf5, 0x21, 0x00


	//----- nvinfo : EIATTR_SPARSE_MMA_MASK
	.align		4
.L_228:
        /*0048*/ 	.byte	0x03, 0x50
        /*004a*/ 	.short	0x0000


	//----- nvinfo : EIATTR_MAXREG_COUNT
	.align		4
        /*004c*/ 	.byte	0x03, 0x1b
        /*004e*/ 	.short	0x00ff


	//----- nvinfo : EIATTR_MERCURY_ISA_VERSION
	.align		4
        /*0050*/ 	.byte	0x03, 0x5f
        /*0052*/ 	.short	0x0101


	//----- nvinfo : EIATTR_VRC_CTA_INIT_COUNT
	.align		4
        /*0054*/ 	.byte	0x02, 0x4a
	.zero		1
	.zero		1


	//----- nvinfo : EIATTR_EXIT_INSTR_OFFSETS
	.align		4
        /*0058*/ 	.byte	0x04, 0x1c
        /*005a*/ 	.short	(.L_230 - .L_229)


	//   ....[0]....
.L_229:
        /*005c*/ 	.word	0x00000080


	//   ....[1]....
        /*0060*/ 	.word	0x00000190


	//----- nvinfo : EIATTR_CBANK_PARAM_SIZE
	.align		4
.L_230:
        /*0064*/ 	.byte	0x03, 0x19
        /*0066*/ 	.short	0x0020


	//----- nvinfo : EIATTR_PARAM_CBANK
	.align		4
        /*0068*/ 	.byte	0x04, 0x0a
        /*006a*/ 	.short	(.L_232 - .L_231)
	.align		4
.L_231:
        /*006c*/ 	.word	index@(.nv.constant0.greater_kernel)
        /*0070*/ 	.short	0x0380
        /*0072*/ 	.short	0x0020


	//----- nvinfo : EIATTR_SW_WAR
	.align		4
.L_232:
        /*0074*/ 	.byte	0x04, 0x36
        /*0076*/ 	.short	(.L_234 - .L_233)
.L_233:
        /*0078*/ 	.word	0x00000008
.L_234:


//--------------------- .nv.info.not_equal_kernel --------------------------
	.section	.nv.info.not_equal_kernel,"",@"SHT_CUDA_INFO"
	.sectionflags	@""
	.align	4


	//----- nvinfo : EIATTR_CUDA_API_VERSION
	.align		4
        /*0000*/ 	.byte	0x04, 0x37
        /*0002*/ 	.short	(.L_236 - .L_235)
.L_235:
        /*0004*/ 	.word	0x00000082


	//----- nvinfo : EIATTR_KPARAM_INFO
	.align		4
.L_236:
        /*0008*/ 	.byte	0x04, 0x17
        /*000a*/ 	.short	(.L_238 - .L_237)
.L_237:
        /*000c*/ 	.word	0x00000000
        /*0010*/ 	.short	0x0003
        /*0012*/ 	.short	0x0018
        /*0014*/ 	.byte	0x00, 0xf0, 0x21, 0x00


	//----- nvinfo : EIATTR_KPARAM_INFO
	.align		4
.L_238:
        /*0018*/ 	.byte	0x04, 0x17
        /*001a*/ 	.short	(.L_240 - .L_239)
.L_239:
        /*001c*/ 	.word	0x00000000
        /*0020*/ 	.short	0x0002
        /*0022*/ 	.short	0x0010
        /*0024*/ 	.byte	0x00, 0xf5, 0x21, 0x00


	//----- nvinfo : EIATTR_KPARAM_INFO
	.align		4
.L_240:
        /*0028*/ 	.byte	0x04, 0x17
        /*002a*/ 	.short	(.L_242 - .L_241)
.L_241:
        /*002c*/ 	.word	0x00000000
        /*0030*/ 	.short	0x0001
        /*0032*/ 	.short	0x0008
        /*0034*/ 	.byte	0x00, 0xf5, 0x21, 0x00


	//----- nvinfo : EIATTR_KPARAM_INFO
	.align		4
.L_242:
        /*0038*/ 	.byte	0x04, 0x17
        /*003a*/ 	.short	(.L_244 - .L_243)
.L_243:
        /*003c*/ 	.word	0x00000000
        /*0040*/ 	.short	0x0000
        /*0042*/ 	.short	0x0000
        /*0044*/ 	.byte	0x00, 0xf5, 0x21, 0x00


	//----- nvinfo : EIATTR_SPARSE_MMA_MASK
	.align		4
.L_244:
        /*0048*/ 	.byte	0x03, 0x50
        /*004a*/ 	.short	0x0000


	//----- nvinfo : EIATTR_MAXREG_COUNT
	.align		4
        /*004c*/ 	.byte	0x03, 0x1b
        /*004e*/ 	.short	0x00ff


	//----- nvinfo : EIATTR_MERCURY_ISA_VERSION
	.align		4
        /*0050*/ 	.byte	0x03, 0x5f
        /*0052*/ 	.short	0x0101


	//----- nvinfo : EIATTR_VRC_CTA_INIT_COUNT
	.align		4
        /*0054*/ 	.byte	0x02, 0x4a
	.zero		1
	.zero		1


	//----- nvinfo : EIATTR_EXIT_INSTR_OFFSETS
	.align		4
        /*0058*/ 	.byte	0x04, 0x1c
        /*005a*/ 	.short	(.L_246 - .L_245)


	//   ....[0]....
.L_245:
        /*005c*/ 	.word	0x00000080


	//   ....[1]....
        /*0060*/ 	.word	0x00000190


	//----- nvinfo : EIATTR_CBANK_PARAM_SIZE
	.align		4
.L_246:
        /*0064*/ 	.byte	0x03, 0x19
        /*0066*/ 	.short	0x0020


	//----- nvinfo : EIATTR_PARAM_CBANK
	.align		4
        /*0068*/ 	.byte	0x04, 0x0a
        /*006a*/ 	.short	(.L_248 - .L_247)
	.align		4
.L_247:
        /*006c*/ 	.word	index@(.nv.constant0.not_equal_kernel)
        /*0070*/ 	.short	0x0380
        /*0072*/ 	.short	0x0020


	//----- nvinfo : EIATTR_SW_WAR
	.align		4
.L_248:
        /*0074*/ 	.byte	0x04, 0x36
        /*0076*/ 	.short	(.L_250 - .L_249)
.L_249:
        /*0078*/ 	.word	0x00000008
.L_250:


//--------------------- .nv.info.equal_kernel     --------------------------
	.section	.nv.info.equal_kernel,"",@"SHT_CUDA_INFO"
	.sectionflags	@""
	.align	4


	//----- nvinfo : EIATTR_CUDA_API_VERSION
	.align		4
        /*0000*/ 	.byte	0x04, 0x37
        /*0002*/ 	.short	(.L_252 - .L_251)
.L_251:
        /*0004*/ 	.word	0x00000082


	//----- nvinfo : EIATTR_KPARAM_INFO
	.align		4
.L_252:
        /*0008*/ 	.byte	0x04, 0x17
        /*000a*/ 	.short	(.L_254 - .L_253)
.L_253:
        /*000c*/ 	.word	0x00000000
        /*0010*/ 	.short	0x0003
        /*0012*/ 	.short	0x0018
        /*0014*/ 	.byte	0x00, 0xf0, 0x21, 0x00


	//----- nvinfo : EIATTR_KPARAM_INFO
	.align		4
.L_254:
        /*0018*/ 	.byte	0x04, 0x17
        /*001a*/ 	.short	(.L_256 - .L_255)
.L_255:
        /*001c*/ 	.word	0x00000000
        /*0020*/ 	.short	0x0002
        /*0022*/ 	.short	0x0010
        /*0024*/ 	.byte	0x00, 0xf5, 0x21, 0x00


	//----- nvinfo : EIATTR_KPARAM_INFO
	.align		4
.L_256:
        /*0028*/ 	.byte	0x04, 0x17
        /*002a*/ 	.short	(.L_258 - .L_257)
.L_257:
        /*002c*/ 	.word	0x00000000
        /*0030*/ 	.short	0x0001
        /*0032*/ 	.short	0x0008
        /*0034*/ 	.byte	0x00, 0xf5, 0x21, 0x00


	//----- nvinfo : EIATTR_KPARAM_INFO
	.align		4
.L_258:
        /*0038*/ 	.byte	0x04, 0x17
        /*003a*/ 	.short	(.L_260 - .L_259)
.L_259:
        /*003c*/ 	.word	0x00000000
        /*0040*/ 	.short	0x0000
        /*0042*/ 	.short	0x0000
        /*0044*/ 	.byte	0x00, 0xf5, 0x21, 0x00


	//----- nvinfo : EIATTR_SPARSE_MMA_MASK
	.align		4
.L_260:
        /*0048*/ 	.byte	0x03, 0x50
        /*004a*/ 	.short	0x0000


	//----- nvinfo : EIATTR_MAXREG_COUNT
	.align		4
        /*004c*/ 	.byte	0x03, 0x1b
        /*004e*/ 	.short	0x00ff


	//----- nvinfo : EIATTR_MERCURY_ISA_VERSION
	.align		4
        /*0050*/ 	.byte	0x03, 0x5f
        /*0052*/ 	.short	0x0101


	//----- nvinfo : EIATTR_VRC_CTA_INIT_COUNT
	.align		4
        /*0054*/ 	.byte	0x02, 0x4a
	.zero		1
	.zero		1


	//----- nvinfo : EIATTR_EXIT_INSTR_OFFSETS
	.align		4
        /*0058*/ 	.byte	0x04, 0x1c
        /*005a*/ 	.short	(.L_262 - .L_261)


	//   ....[0]....
.L_261:
        /*005c*/ 	.word	0x00000080


	//   ....[1]....
        /*0060*/ 	.word	0x00000190


	//----- nvinfo : EIATTR_CBANK_PARAM_SIZE
	.align		4
.L_262:
        /*0064*/ 	.byte	0x03, 0x19
        /*0066*/ 	.short	0x0020


	//----- nvinfo : EIATTR_PARAM_CBANK
	.align		4
        /*0068*/ 	.byte	0x04, 0x0a
        /*006a*/ 	.short	(.L_264 - .L_263)
	.align		4
.L_263:
        /*006c*/ 	.word	index@(.nv.constant0.equal_kernel)
        /*0070*/ 	.short	0x0380
        /*0072*/ 	.short	0x0020


	//----- nvinfo : EIATTR_SW_WAR
	.align		4
.L_264:
        /*0074*/ 	.byte	0x04, 0x36
        /*0076*/ 	.short	(.L_266 - .L_265)
.L_265:
        /*0078*/ 	.word	0x00000008
.L_266:


//--------------------- .nv.info.where_kernel     --------------------------
	.section	.nv.info.where_kernel,"",@"SHT_CUDA_INFO"
	.sectionflags	@""
	.align	4


	//----- nvinfo : EIATTR_CUDA_API_VERSION
	.align		4
        /*0000*/ 	.byte	0x04, 0x37
        /*0002*/ 	.short	(.L_268 - .L_267)
.L_267:
        /*0004*/ 	.word	0x00000082


	//----- nvinfo : EIATTR_KPARAM_INFO
	.align		4
.L_268:
        /*0008*/ 	.byte	0x04, 0x17
        /*000a*/ 	.short	(.L_270 - .L_269)
.L_269:
        /*000c*/ 	.word	0x00000000
        /*0010*/ 	.short	0x0004
        /*0012*/ 	.short	0x0020
        /*0014*/ 	.byte	0x00, 0xf0, 0x21, 0x00


	//----- nvinfo : EIATTR_KPARAM_INFO
	.align		4
.L_270:
        /*0018*/ 	.byte	0x04, 0x17
        /*001a*/ 	.short	(.L_272 - .L_271)
.L_271:
        /*001c*/ 	.word	0x00000000
        /*0020*/ 	.short	0x0003
        /*0022*/ 	.short	0x0018
        /*0024*/ 	.byte	0x00, 0xf5, 0x21, 0x00


	//----- nvinfo : EIATTR_KPARAM_INFO
	.align		4
.L_272:
        /*0028*/ 	.byte	0x04, 0x17
        /*002a*/ 	.short	(.L_274 - .L_273)
.L_273:
        /*002c*/ 	.word	0x00000000
        /*0030*/ 	.short	0x0002
        /*0032*/ 	.short	0x0010
        /*0034*/ 	.byte	0x00, 0xf5, 0x21, 0x00


	//----- nvinfo : EIATTR_KPARAM_INFO
	.align		4
.L_274:
        /*0038*/ 	.byte	0x04, 0x17
        /*003a*/ 	.short	(.L_276 - .L_275)
.L_275:
        /*003c*/ 	.word	0x00000000
        /*0040*/ 	.short	0x0001
        /*0042*/ 	.short	0x0008
        /*0044*/ 	.byte	0x00, 0xf5, 0x21, 0x00


	//----- nvinfo : EIATTR_KPARAM_INFO
	.align		4
.L_276:
        /*0048*/ 	.byte	0x04, 0x17
        /*004a*/ 	.short	(.L_278 - .L_277)
.L_277:
        /*004c*/ 	.word	0x00000000
        /*0050*/ 	.short	0x0000
        /*0052*/ 	.short	0x0000
        /*0054*/ 	.byte	0x00, 0xf5, 0x21, 0x00


	//----- nvinfo : EIATTR_SPARSE_MMA_MASK
	.align		4
.L_278:
        /*0058*/ 	.byte	0x03, 0x50
        /*005a*/ 	.short	0x0000


	//----- nvinfo : EIATTR_MAXREG_COUNT
	.align		4
        /*005c*/ 	.byte	0x03, 0x1b
        /*005e*/ 	.short	0x00ff


	//----- nvinfo : EIATTR_MERCURY_ISA_VERSION
	.align		4
        /*0060*/ 	.byte	0x03, 0x5f
        /*0062*/ 	.short	0x0101


	//----- nvinfo : EIATTR_VRC_CTA_INIT_COUNT
	.align		4
        /*0064*/ 	.byte	0x02, 0x4a
	.zero		1
	.zero		1


	//----- nvinfo : EIATTR_EXIT_INSTR_OFFSETS
	.align		4
        /*0068*/ 	.byte	0x04, 0x1c
        /*006a*/ 	.short	(.L_280 - .L_279)


	//   ....[0]....
.L_279:
        /*006c*/ 	.word	0x00000080


	//   ....[1]....
        /*0070*/ 	.word	0x000001b0


	//----- nvinfo : EIATTR_CBANK_PARAM_SIZE
	.align		4
.L_280:
        /*0074*/ 	.byte	0x03, 0x19
        /*0076*/ 	.short	0x0028


	//----- nvinfo : EIATTR_PARAM_CBANK
	.align		4
        /*0078*/ 	.byte	0x04, 0x0a
        /*007a*/ 	.short	(.L_282 - .L_281)
	.align		4
.L_281:
        /*007c*/ 	.word	index@(.nv.constant0.where_kernel)
        /*0080*/ 	.short	0x0380
        /*0082*/ 	.short	0x0028


	//----- nvinfo : EIATTR_SW_WAR
	.align		4
.L_282:
        /*0084*/ 	.byte	0x04, 0x36
        /*0086*/ 	.short	(.L_284 - .L_283)
.L_283:
        /*0088*/ 	.word	0x00000008
.L_284:


//--------------------- .nv.info.clip_kernel      --------------------------
	.section	.nv.info.clip_kernel,"",@"SHT_CUDA_INFO"
	.sectionflags	@""
	.align	4


	//----- nvinfo : EIATTR_CUDA_API_VERSION
	.align		4
        /*0000*/ 	.byte	0x04, 0x37
        /*0002*/ 	.short	(.L_286 - .L_285)
.L_285:
        /*0004*/ 	.word	0x00000082


	//----- nvinfo : EIATTR_KPARAM_INFO
	.align		4
.L_286:
        /*0008*/ 	.byte	0x04, 0x17
        /*000a*/ 	.short	(.L_288 - .L_287)
.L_287:
        /*000c*/ 	.word	0x00000000
        /*0010*/ 	.short	0x0004
        /*0012*/ 	.short	0x0018
        /*0014*/ 	.byte	0x00, 0xf0, 0x21, 0x00


	//----- nvinfo : EIATTR_KPARAM_INFO
	.align		4
.L_288:
        /*0018*/ 	.byte	0x04, 0x17
        /*001a*/ 	.short	(.L_290 - .L_289)
.L_289:
        /*001c*/ 	.word	0x00000000
        /*0020*/ 	.short	0x0003
        /*0022*/ 	.short	0x0010
        /*0024*/ 	.byte	0x00, 0xf5, 0x21, 0x00


	//----- nvinfo : EIATTR_KPARAM_INFO
	.align		4
.L_290:
        /*0028*/ 	.byte	0x04, 0x17
        /*002a*/ 	.short	(.L_292 - .L_291)
.L_291:
        /*002c*/ 	.word	0x00000000
        /*0030*/ 	.short	0x0002
        /*0032*/ 	.short	0x000c
        /*0034*/ 	.byte	0x00, 0xf0, 0x11, 0x00


	//----- nvinfo : EIATTR_KPARAM_INFO
	.align		4
.L_292:
        /*0038*/ 	.byte	0x04, 0x17
        /*003a*/ 	.short	(.L_294 - .L_293)
.L_293:
        /*003c*/ 	.word	0x00000000
        /*0040*/ 	.short	0x0001
        /*0042*/ 	.short	0x0008
        /*0044*/ 	.byte	0x00, 0xf0, 0x11, 0x00


	//----- nvinfo : EIATTR_KPARAM_INFO
	.align		4
.L_294:
        /*0048*/ 	.byte	0x04, 0x17
        /*004a*/ 	.short	(.L_296 - .L_295)
.L_295:
        /*004c*/ 	.word	0x00000000
        /*0050*/ 	.short	0x0000
        /*0052*/ 	.short	0x0000
        /*0054*/ 	.byte	0x00, 0xf5, 0x21, 0x00


	//----- nvinfo : EIATTR_SPARSE_MMA_MASK
	.align		4
.L_296:
        /*0058*/ 	.byte	0x03, 0x50
        /*005a*/ 	.short	0x0000


	//----- nvinfo : EIATTR_MAXREG_COUNT
	.align		4
        /*005c*/ 	.byte	0x03, 0x1b
        /*005e*/ 	.short	0x00ff


	//----- nvinfo : EIATTR_MERCURY_ISA_VERSION
	.align		4
        /*0060*/ 	.byte	0x03, 0x5f
        /*0062*/ 	.short	0x0101


	//----- nvinfo : EIATTR_VRC_CTA_INIT_COUNT
	.align		4
        /*0064*/ 	.byte	0x02, 0x4a
	.zero		1
	.zero		1


	//----- nvinfo : EIATTR_EXIT_INSTR_OFFSETS
	.align		4
        /*0068*/ 	.byte	0x04, 0x1c
        /*006a*/ 	.short	(.L_298 - .L_297)


	//   ....[0]....
.L_297:
        /*006c*/ 	.word	0x00000080


	//   ....[1]....
        /*0070*/ 	.word	0x00000160


	//----- nvinfo : EIATTR_CBANK_PARAM_SIZE
	.align		4
.L_298:
        /*0074*/ 	.byte	0x03, 0x19
        /*0076*/ 	.short	0x0020


	//----- nvinfo : EIATTR_PARAM_CBANK
	.align		4
        /*0078*/ 	.byte	0x04, 0x0a
        /*007a*/ 	.short	(.L_300 - .L_299)
	.align		4
.L_299:
        /*007c*/ 	.word	index@(.nv.constant0.clip_kernel)
        /*0080*/ 	.short	0x0380
        /*0082*/ 	.short	0x0020


	//----- nvinfo : EIATTR_SW_WAR
	.align		4
.L_300:
        /*0084*/ 	.byte	0x04, 0x36
        /*0086*/ 	.short	(.L_302 - .L_301)
.L_301:
        /*0088*/ 	.word	0x00000008
.L_302:


//--------------------- .nv.info.minimum_kernel   --------------------------
	.section	.nv.info.minimum_kernel,"",@"SHT_CUDA_INFO"
	.sectionflags	@""
	.align	4


	//----- nvinfo : EIATTR_CUDA_API_VERSION
	.align		4
        /*0000*/ 	.byte	0x04, 0x37
        /*0002*/ 	.short	(.L_304 - .L_303)
.L_303:
        /*0004*/ 	.word	0x00000082


	//----- nvinfo : EIATTR_KPARAM_INFO
	.align		4
.L_304:
        /*0008*/ 	.byte	0x04, 0x17
        /*000a*/ 	.short	(.L_306 - .L_305)
.L_305:
        /*000c*/ 	.word	0x00000000
        /*0010*/ 	.short	0x0003
        /*0012*/ 	.short	0x0018
        /*0014*/ 	.byte	0x00, 0xf0, 0x21, 0x00


	//----- nvinfo : EIATTR_KPARAM_INFO
	.align		4
.L_306:
        /*0018*/ 	.byte	0x04, 0x17
        /*001a*/ 	.short	(.L_308 - .L_307)
.L_307:
        /*001c*/ 	.word	0x00000000
        /*0020*/ 	.short	0x0002
        /*0022*/ 	.short	0x0010
        /*0024*/ 	.byte	0x00, 0xf5, 0x21, 0x00


	//----- nvinfo : EIATTR_KPARAM_INFO
	.align		4
.L_308:
        /*0028*/ 	.byte	0x04, 0x17
        /*002a*/ 	.short	(.L_310 - .L_309)
.L_309:
        /*002c*/ 	.word	0x00000000
        /*0030*/ 	.short	0x0001
        /*0032*/ 	.short	0x0008
        /*0034*/ 	.byte	0x00, 0xf5, 0x21, 0x00


	//----- nvinfo : EIATTR_KPARAM_INFO
	.align		4
.L_310:
        /*0038*/ 	.byte	0x04, 0x17
        /*003a*/ 	.short	(.L_312 - .L_311)
.L_311:
        /*003c*/ 	.word	0x00000000
        /*0040*/ 	.short	0x0000
        /*0042*/ 	.short	0x0000
        /*0044*/ 	.byte	0x00, 0xf5, 0x21, 0x00


	//----- nvinfo : EIATTR_SPARSE_MMA_MASK
	.align		4
.L_312:
        /*0048*/ 	.byte	0x03, 0x50
        /*004a*/ 	.short	0x0000


	//----- nvinfo : EIATTR_MAXREG_COUNT
	.align		4
        /*004c*/ 	.byte	0x03, 0x1b
        /*004e*/ 	.short	0x00ff


	//----- nvinfo : EIATTR_MERCURY_ISA_VERSION
	.align		4
        /*0050*/ 	.byte	0x03, 0x5f
        /*0052*/ 	.short	0x0101


	//----- nvinfo : EIATTR_VRC_CTA_INIT_COUNT
	.align		4
        /*0054*/ 	.byte	0x02, 0x4a
	.zero		1
	.zero		1


	//----- nvinfo : EIATTR_EXIT_INSTR_OFFSETS
	.align		4
        /*0058*/ 	.byte	0x04, 0x1c
        /*005a*/ 	.short	(.L_314 - .L_313)


	//   ....[0]....
.L_313:
        /*005c*/ 	.word	0x00000080


	//   ....[1]....
        /*0060*/ 	.word	0x00000180


	//----- nvinfo : EIATTR_CBANK_PARAM_SIZE
	.align		4
.L_314:
        /*0064*/ 	.byte	0x03, 0x19
        /*0066*/ 	.short	0x0020


	//----- nvinfo : EIATTR_PARAM_CBANK
	.align		4
        /*0068*/ 	.byte	0x04, 0x0a
        /*006a*/ 	.short	(.L_316 - .L_315)
	.align		4
.L_315:
        /*006c*/ 	.word	index@(.nv.constant0.minimum_kernel)
        /*0070*/ 	.short	0x0380
        /*0072*/ 	.short	0x0020


	//----- nvinfo : EIATTR_SW_WAR
	.align		4
.L_316:
        /*0074*/ 	.byte	0x04, 0x36
        /*0076*/ 	.short	(.L_318 - .L_317)
.L_317:
        /*0078*/ 	.word	0x00000008
.L_318:


//--------------------- .nv.info.maximum_kernel   --------------------------
	.section	.nv.info.maximum_kernel,"",@"SHT_CUDA_INFO"
	.sectionflags	@""
	.align	4


	//----- nvinfo : EIATTR_CUDA_API_VERSION
	.align		4
        /*0000*/ 	.byte	0x04, 0x37
        /*0002*/ 	.short	(.L_320 - .L_319)
.L_319:
        /*0004*/ 	.word	0x00000082


	//----- nvinfo : EIATTR_KPARAM_INFO
	.align		4
.L_320:
        /*0008*/ 	.byte	0x04, 0x17
        /*000a*/ 	.short	(.L_322 - .L_321)
.L_321:
        /*000c*/ 	.word	0x00000000
        /*0010*/ 	.short	0x0003
        /*0012*/ 	.short	0x0018
        /*0014*/ 	.byte	0x00, 0xf0, 0x21, 0x00


	//----- nvinfo : EIATTR_KPARAM_INFO
	.align		4
.L_322:
        /*0018*/ 	.byte	0x04, 0x17
        /*001a*/ 	.short	(.L_324 - .L_323)
.L_323:
        /*001c*/ 	.word	0x00000000
        /*0020*/ 	.short	0x0002
        /*0022*/ 	.short	0x0010
        /*0024*/ 	.byte	0x00, 0xf5, 0x21, 0x00


	//----- nvinfo : EIATTR_KPARAM_INFO
	.align		4
.L_324:
        /*0028*/ 	.byte	0x04, 0x17
        /*002a*/ 	.short	(.L_326 - .L_325)
.L_325:
        /*002c*/ 	.word	0x00000000
        /*0030*/ 	.short	0x0001
        /*0032*/ 	.short	0x0008
        /*0034*/ 	.byte	0x00, 0xf5, 0x21, 0x00


	//----- nvinfo : EIATTR_KPARAM_INFO
	.align		4
.L_326:
        /*0038*/ 	.byte	0x04, 0x17
        /*003a*/ 	.short	(.L_328 - .L_327)
.L_327:
        /*003c*/ 	.word	0x00000000
        /*0040*/ 	.short	0x0000
        /*0042*/ 	.short	0x0000
        /*0044*/ 	.byte	0x00, 0xf5, 0x21, 0x00


	//----- nvinfo : EIATTR_SPARSE_MMA_MASK
	.align		4
.L_328:
        /*0048*/ 	.byte	0x03, 0x50
        /*004a*/ 	.short	0x0000


	//----- nvinfo : EIATTR_MAXREG_COUNT
	.align		4
        /*004c*/ 	.byte	0x03, 0x1b
        /*004e*/ 	.short	0x00ff


	//----- nvinfo : EIATTR_MERCURY_ISA_VERSION
	.align		4
        /*0050*/ 	.byte	0x03, 0x5f
        /*0052*/ 	.short	0x0101


	//----- nvinfo : EIATTR_VRC_CTA_INIT_COUNT
	.align		4
        /*0054*/ 	.byte	0x02, 0x4a
	.zero		1
	.zero		1


	//----- nvinfo : EIATTR_EXIT_INSTR_OFFSETS
	.align		4
        /*0058*/ 	.byte	0x04, 0x1c
        /*005a*/ 	.short	(.L_330 - .L_329)


	//   ....[0]....
.L_329:
        /*005c*/ 	.word	0x00000080


	//   ....[1]....
        /*0060*/ 	.word	0x00000180


	//----- nvinfo : EIATTR_CBANK_PARAM_SIZE
	.align		4
.L_330:
        /*0064*/ 	.byte	0x03, 0x19
        /*0066*/ 	.short	0x0020


	//----- nvinfo : EIATTR_PARAM_CBANK
	.align		4
        /*0068*/ 	.byte	0x04, 0x0a
        /*006a*/ 	.short	(.L_332 - .L_331)
	.align		4
.L_331:
        /*006c*/ 	.word	index@(.nv.constant0.maximum_kernel)
        /*0070*/ 	.short	0x0380
        /*0072*/ 	.short	0x0020


	//----- nvinfo : EIATTR_SW_WAR
	.align		4
.L_332:
        /*0074*/ 	.byte	0x04, 0x36
        /*0076*/ 	.short	(.L_334 - .L_333)
.L_333:
        /*0078*/ 	.word	0x00000008
.L_334:


//--------------------- .nv.info.cos_kernel       --------------------------
	.section	.nv.info.cos_kernel,"",@"SHT_CUDA_INFO"
	.sectionflags	@""
	.align	4


	//----- nvinfo : EIATTR_CUDA_API_VERSION
	.align		4
        /*0000*/ 	.byte	0x04, 0x37
        /*0002*/ 	.short	(.L_336 - .L_335)
.L_335:
        /*0004*/ 	.word	0x00000082


	//----- nvinfo : EIATTR_KPARAM_INFO
	.align		4
.L_336:
        /*0008*/ 	.byte	0x04, 0x17
        /*000a*/ 	.short	(.L_338 - .L_337)
.L_337:
        /*000c*/ 	.word	0x00000000
        /*0010*/ 	.short	0x0002
        /*0012*/ 	.short	0x0010
        /*0014*/ 	.byte	0x00, 0xf0, 0x21, 0x00


	//----- nvinfo : EIATTR_KPARAM_INFO
	.align		4
.L_338:
        /*0018*/ 	.byte	0x04, 0x17
        /*001a*/ 	.short	(.L_340 - .L_339)
.L_339:
        /*001c*/ 	.word	0x00000000
        /*0020*/ 	.short	0x0001
        /*0022*/ 	.short	0x0008
        /*0024*/ 	.byte	0x00, 0xf5, 0x21, 0x00


	//----- nvinfo : EIATTR_KPARAM_INFO
	.align		4
.L_340:
        /*0028*/ 	.byte	0x04, 0x17
        /*002a*/ 	.short	(.L_342 - .L_341)
.L_341:
        /*002c*/ 	.word	0x00000000
        /*0030*/ 	.short	0x0000
        /*0032*/ 	.short	0x0000
        /*0034*/ 	.byte	0x00, 0xf5, 0x21, 0x00


	//----- nvinfo : EIATTR_SPARSE_MMA_MASK
	.align		4
.L_342:
        /*0038*/ 	.byte	0x03, 0x50
        /*003a*/ 	.short	0x0000


	//----- nvinfo : EIATTR_MAXREG_COUNT
	.align		4
        /*003c*/ 	.byte	0x03, 0x1b
        /*003e*/ 	.short	0x00ff


	//----- nvinfo : EIATTR_MERCURY_ISA_VERSION
	.align		4
        /*0040*/ 	.byte	0x03, 0x5f
        /*0042*/ 	.short	0x0101


	//----- nvinfo : EIATTR_VRC_CTA_INIT_COUNT
	.align		4
        /*0044*/ 	.byte	0x02, 0x4a
	.zero		1
	.zero		1


	//----- nvinfo : EIATTR_EXIT_INSTR_OFFSETS
	.align		4
        /*0048*/ 	.byte	0x04, 0x1c
        /*004a*/ 	.short	(.L_344 - .L_343)


	//   ....[0]....
.L_343:
        /*004c*/ 	.word	0x00000080


	//   ....[1]....
        /*0050*/ 	.word	0x00000900


	//----- nvinfo : EIATTR_CRS_STACK_SIZE
	.align		4
.L_344:
        /*0054*/ 	.byte	0x04, 0x1e
        /*0056*/ 	.short	(.L_346 - .L_345)
.L_345:
        /*0058*/ 	.word	0x00000000


	//----- nvinfo : EIATTR_CBANK_PARAM_SIZE
	.align		4
.L_346:
        /*005c*/ 	.byte	0x03, 0x19
        /*005e*/ 	.short	0x0018


	//----- nvinfo : EIATTR_PARAM_CBANK
	.align		4
        /*0060*/ 	.byte	0x04, 0x0a
        /*0062*/ 	.short	(.L_348 - .L_347)
	.align		4
.L_347:
        /*0064*/ 	.word	index@(.nv.constant0.cos_kernel)
        /*0068*/ 	.short	0x0380
        /*006a*/ 	.short	0x0018


	//----- nvinfo : EIATTR_SW_WAR
	.align		4
.L_348:
        /*006c*/ 	.byte	0x04, 0x36
        /*006e*/ 	.short	(.L_350 - .L_349)
.L_349:
        /*0070*/ 	.word	0x00000008
.L_350:


//--------------------- .nv.info.sin_kernel       --------------------------
	.section	.nv.info.sin_kernel,"",@"SHT_CUDA_INFO"
	.sectionflags	@""
	.align	4


	//----- nvinfo : EIATTR_CUDA_API_VERSION
	.align		4
        /*0000*/ 	.byte	0x04, 0x37
        /*0002*/ 	.short	(.L_352 - .L_351)
.L_351:
        /*0004*/ 	.word	0x00000082


	//----- nvinfo : EIATTR_KPARAM_INFO
	.align		4
.L_352:
        /*0008*/ 	.byte	0x04, 0x17
        /*000a*/ 	.short	(.L_354 - .L_353)
.L_353:
        /*000c*/ 	.word	0x00000000
        /*0010*/ 	.short	0x0002
        /*0012*/ 	.short	0x0010
        /*0014*/ 	.byte	0x00, 0xf0, 0x21, 0x00


	//----- nvinfo : EIATTR_KPARAM_INFO
	.align		4
.L_354:
        /*0018*/ 	.byte	0x04, 0x17
        /*001a*/ 	.short	(.L_356 - .L_355)
.L_355:
        /*001c*/ 	.word	0x00000000
        /*0020*/ 	.short	0x0001
        /*0022*/ 	.short	0x0008
        /*0024*/ 	.byte	0x00, 0xf5, 0x21, 0x00


	//----- nvinfo : EIATTR_KPARAM_INFO
	.align		4
.L_356:
        /*0028*/ 	.byte	0x04, 0x17
        /*002a*/ 	.short	(.L_358 - .L_357)
.L_357:
        /*002c*/ 	.word	0x00000000
        /*0030*/ 	.short	0x0000
        /*0032*/ 	.short	0x0000
        /*0034*/ 	.byte	0x00, 0xf5, 0x21, 0x00


	//----- nvinfo : EIATTR_SPARSE_MMA_MASK
	.align		4
.L_358:
        /*0038*/ 	.byte	0x03, 0x50
        /*003a*/ 	.short	0x0000


	//----- nvinfo : EIATTR_MAXREG_COUNT
	.align		4
        /*003c*/ 	.byte	0x03, 0x1b
        /*003e*/ 	.short	0x00ff


	//----- nvinfo : EIATTR_MERCURY_ISA_VERSION
	.align		4
        /*0040*/ 	.byte	0x03, 0x5f
        /*0042*/ 	.short	0x0101


	//----- nvinfo : EIATTR_VRC_CTA_INIT_COUNT
	.align		4
        /*0044*/ 	.byte	0x02, 0x4a
	.zero		1
	.zero		1


	//----- nvinfo : EIATTR_EXIT_INSTR_OFFSETS
	.align		4
        /*0048*/ 	.byte	0x04, 0x1c
        /*004a*/ 	.short	(.L_360 - .L_359)


	//   ....[0]....
.L_359:
        /*004c*/ 	.word	0x00000080


	//   ....[1]....
        /*0050*/ 	.word	0x000008f0


	//----- nvinfo : EIATTR_CRS_STACK_SIZE
	.align		4
.L_360:
        /*0054*/ 	.byte	0x04, 0x1e
        /*0056*/ 	.short	(.L_362 - .L_361)
.L_361:
        /*0058*/ 	.word	0x00000000


	//----- nvinfo : EIATTR_CBANK_PARAM_SIZE
	.align		4
.L_362:
        /*005c*/ 	.byte	0x03, 0x19
        /*005e*/ 	.short	0x0018


	//----- nvinfo : EIATTR_PARAM_CBANK
	.align		4
        /*0060*/ 	.byte	0x04, 0x0a
        /*0062*/ 	.short	(.L_364 - .L_363)
	.align		4
.L_363:
        /*0064*/ 	.word	index@(.nv.constant0.sin_kernel)
        /*0068*/ 	.short	0x0380
        /*006a*/ 	.short	0x0018


	//----- nvinfo : EIATTR_SW_WAR
	.align		4
.L_364:
        /*006c*/ 	.byte	0x04, 0x36
        /*006e*/ 	.short	(.L_366 - .L_365)
.L_365:
        /*0070*/ 	.word	0x00000008
.L_366:


//--------------------- .nv.info.reciprocal_kernel --------------------------
	.section	.nv.info.reciprocal_kernel,"",@"SHT_CUDA_INFO"
	.sectionflags	@""
	.align	4


	//----- nvinfo : EIATTR_CUDA_API_VERSION
	.align		4
        /*0000*/ 	.byte	0x04, 0x37
        /*0002*/ 	.short	(.L_368 - .L_367)
.L_367:
        /*0004*/ 	.word	0x00000082


	//----- nvinfo : EIATTR_KPARAM_INFO
	.align		4
.L_368:
        /*0008*/ 	.byte	0x04, 0x17
        /*000a*/ 	.short	(.L_370 - .L_369)
.L_369:
        /*000c*/ 	.word	0x00000000
        /*0010*/ 	.short	0x0002
        /*0012*/ 	.short	0x0010
        /*0014*/ 	.byte	0x00, 0xf0, 0x21, 0x00


	//----- nvinfo : EIATTR_KPARAM_INFO
	.align		4
.L_370:
        /*0018*/ 	.byte	0x04, 0x17
        /*001a*/ 	.short	(.L_372 - .L_371)
.L_371:
        /*001c*/ 	.word	0x00000000
        /*0020*/ 	.short	0x0001
        /*0022*/ 	.short	0x0008
        /*0024*/ 	.byte	0x00, 0xf5, 0x21, 0x00


	//----- nvinfo : EIATTR_KPARAM_INFO
	.align		4
.L_372:
        /*0028*/ 	.byte	0x04, 0x17
        /*002a*/ 	.short	(.L_374 - .L_373)
.L_373:
        /*002c*/ 	.word	0x00000000
        /*0030*/ 	.short	0x0000
        /*0032*/ 	.short	0x0000
        /*0034*/ 	.byte	0x00, 0xf5, 0x21, 0x00


	//----- nvinfo : EIATTR_SPARSE_MMA_MASK
	.align		4
.L_374:
        /*0038*/ 	.byte	0x03, 0x50
        /*003a*/ 	.short	0x0000


	//----- nvinfo : EIATTR_MAXREG_COUNT
	.align		4
        /*003c*/ 	.byte	0x03, 0x1b
        /*003e*/ 	.short	0x00ff


	//----- nvinfo : EIATTR_MERCURY_ISA_VERSION
	.align		4
        /*0040*/ 	.byte	0x03, 0x5f
        /*0042*/ 	.short	0x0101


	//----- nvinfo : EIATTR_VRC_CTA_INIT_COUNT
	.align		4
        /*0044*/ 	.byte	0x02, 0x4a
	.zero		1
	.zero		1


	//----- nvinfo : EIATTR_EXIT_INSTR_OFFSETS
	.align		4
        /*0048*/ 	.byte	0x04, 0x1c
        /*004a*/ 	.short	(.L_376 - .L_375)


	//   ....[0]....
.L_375:
        /*004c*/ 	.word	0x00000080


	//   ....[1]....
        /*0050*/ 	.word	0x00000220


	//----- nvinfo : EIATTR_CRS_STACK_SIZE
	.align		4
.L_376:
        /*0054*/ 	.byte	0x04, 0x1e
        /*0056*/ 	.short	(.L_378 - .L_377)
.L_377:
        /*0058*/ 	.word	0x00000000


	//----- nvinfo : EIATTR_CBANK_PARAM_SIZE
	.align		4
.L_378:
        /*005c*/ 	.byte	0x03, 0x19
        /*005e*/ 	.short	0x0018


	//----- nvinfo : EIATTR_PARAM_CBANK
	.align		4
        /*0060*/ 	.byte	0x04, 0x0a
        /*0062*/ 	.short	(.L_380 - .L_379)
	.align		4
.L_379:
        /*0064*/ 	.word	index@(.nv.constant0.reciprocal_kernel)
        /*0068*/ 	.short	0x0380
        /*006a*/ 	.short	0x0018


	//----- nvinfo : EIATTR_SW_WAR
	.align		4
.L_380:
        /*006c*/ 	.byte	0x04, 0x36
        /*006e*/ 	.short	(.L_382 - .L_381)
.L_381:
        /*0070*/ 	.word	0x00000008
.L_382:


//--------------------- .nv.info.neg_kernel       --------------------------
	.section	.nv.info.neg_kernel,"",@"SHT_CUDA_INFO"
	.sectionflags	@""
	.align	4


	//----- nvinfo : EIATTR_CUDA_API_VERSION
	.align		4
        /*0000*/ 	.byte	0x04, 0x37
        /*0002*/ 	.short	(.L_384 - .L_383)
.L_383:
        /*0004*/ 	.word	0x00000082


	//----- nvinfo : EIATTR_KPARAM_INFO
	.align		4
.L_384:
        /*0008*/ 	.byte	0x04, 0x17
        /*000a*/ 	.short	(.L_386 - .L_385)
.L_385:
        /*000c*/ 	.word	0x00000000
        /*0010*/ 	.short	0x0002
        /*0012*/ 	.short	0x0010
        /*0014*/ 	.byte	0x00, 0xf0, 0x21, 0x00


	//----- nvinfo : EIATTR_KPARAM_INFO
	.align		4
.L_386:
        /*0018*/ 	.byte	0x04, 0x17
        /*001a*/ 	.short	(.L_388 - .L_387)
.L_387:
        /*001c*/ 	.word	0x00000000
        /*0020*/ 	.short	0x0001
        /*0022*/ 	.short	0x0008
        /*0024*/ 	.byte	0x00, 0xf5, 0x21, 0x00


	//----- nvinfo : EIATTR_KPARAM_INFO
	.align		4
.L_388:
        /*0028*/ 	.byte	0x04, 0x17
        /*002a*/ 	.short	(.L_390 - .L_389)
.L_389:
        /*002c*/ 	.word	0x00000000
        /*0030*/ 	.short	0x0000
        /*0032*/ 	.short	0x0000
        /*0034*/ 	.byte	0x00, 0xf5, 0x21, 0x00


	//----- nvinfo : EIATTR_SPARSE_MMA_MASK
	.align		4
.L_390:
        /*0038*/ 	.byte	0x03, 0x50
        /*003a*/ 	.short	0x0000


	//----- nvinfo : EIATTR_MAXREG_COUNT
	.align		4
        /*003c*/ 	.byte	0x03, 0x1b
        /*003e*/ 	.short	0x00ff


	//----- nvinfo : EIATTR_MERCURY_ISA_VERSION
	.align		4
        /*0040*/ 	.byte	0x03, 0x5f
        /*0042*/ 	.short	0x0101


	//----- nvinfo : EIATTR_VRC_CTA_INIT_COUNT
	.align		4
        /*0044*/ 	.byte	0x02, 0x4a
	.zero		1
	.zero		1


	//----- nvinfo : EIATTR_EXIT_INSTR_OFFSETS
	.align		4
        /*0048*/ 	.byte	0x04, 0x1c
        /*004a*/ 	.short	(.L_392 - .L_391)


	//   ....[0]....
.L_391:
        /*004c*/ 	.word	0x00000080


	//   ....[1]....
        /*0050*/ 	.word	0x00000140


	//----- nvinfo : EIATTR_CBANK_PARAM_SIZE
	.align		4
.L_392:
        /*0054*/ 	.byte	0x03, 0x19
        /*0056*/ 	.short	0x0018


	//----- nvinfo : EIATTR_PARAM_CBANK
	.align		4
        /*0058*/ 	.byte	0x04, 0x0a
        /*005a*/ 	.short	(.L_394 - .L_393)
	.align		4
.L_393:
        /*005c*/ 	.word	index@(.nv.constant0.neg_kernel)
        /*0060*/ 	.short	0x0380
        /*0062*/ 	.short	0x0018


	//----- nvinfo : EIATTR_SW_WAR
	.align		4
.L_394:
        /*0064*/ 	.byte	0x04, 0x36
        /*0066*/ 	.short	(.L_396 - .L_395)
.L_395:
        /*0068*/ 	.word	0x00000008
.L_396:


//--------------------- .nv.info.abs_kernel       --------------------------
	.section	.nv.info.abs_kernel,"",@"SHT_CUDA_INFO"
	.sectionflags	@""
	.align	4


	//----- nvinfo : EIATTR_CUDA_API_VERSION
	.align		4
        /*0000*/ 	.byte	0x04, 0x37
        /*0002*/ 	.short	(.L_398 - .L_397)
.L_397:
        /*0004*/ 	.word	0x00000082


	//----- nvinfo : EIATTR_KPARAM_INFO
	.align		4
.L_398:
        /*0008*/ 	.byte	0x04, 0x17
        /*000a*/ 	.short	(.L_400 - .L_399)
.L_399:
        /*000c*/ 	.word	0x00000000
        /*0010*/ 	.short	0x0002
        /*0012*/ 	.short	0x0010
        /*0014*/ 	.byte	0x00, 0xf0, 0x21, 0x00


	//----- nvinfo : EIATTR_KPARAM_INFO
	.align		4
.L_400:
        /*0018*/ 	.byte	0x04, 0x17
        /*001a*/ 	.short	(.L_402 - .L_401)
.L_401:
        /*001c*/ 	.word	0x00000000
        /*0020*/ 	.short	0x0001
        /*0022*/ 	.short	0x0008
        /*0024*/ 	.byte	0x00, 0xf5, 0x21, 0x00


	//----- nvinfo : EIATTR_KPARAM_INFO
	.align		4
.L_402:
        /*0028*/ 	.byte	0x04, 0x17
        /*002a*/ 	.short	(.L_404 - .L_403)
.L_403:
        /*002c*/ 	.word	0x00000000
        /*0030*/ 	.short	0x0000
        /*0032*/ 	.short	0x0000
        /*0034*/ 	.byte	0x00, 0xf5, 0x21, 0x00


	//----- nvinfo : EIATTR_SPARSE_MMA_MASK
	.align		4
.L_404:
        /*0038*/ 	.byte	0x03, 0x50
        /*003a*/ 	.short	0x0000


	//----- nvinfo : EIATTR_MAXREG_COUNT
	.align		4
        /*003c*/ 	.byte	0x03, 0x1b
        /*003e*/ 	.short	0x00ff


	//----- nvinfo : EIATTR_MERCURY_ISA_VERSION
	.align		4
        /*0040*/ 	.byte	0x03, 0x5f
        /*0042*/ 	.short	0x0101


	//----- nvinfo : EIATTR_VRC_CTA_INIT_COUNT
	.align		4
        /*0044*/ 	.byte	0x02, 0x4a
	.zero		1
	.zero		1


	//----- nvinfo : EIATTR_EXIT_INSTR_OFFSETS
	.align		4
        /*0048*/ 	.byte	0x04, 0x1c
        /*004a*/ 	.short	(.L_406 - .L_405)


	//   ....[0]....
.L_405:
        /*004c*/ 	.word	0x00000080


	//   ....[1]....
        /*0050*/ 	.word	0x00000140


	//----- nvinfo : EIATTR_CBANK_PARAM_SIZE
	.align		4
.L_406:
        /*0054*/ 	.byte	0x03, 0x19
        /*0056*/ 	.short	0x0018


	//----- nvinfo : EIATTR_PARAM_CBANK
	.align		4
        /*0058*/ 	.byte	0x04, 0x0a
        /*005a*/ 	.short	(.L_408 - .L_407)
	.align		4
.L_407:
        /*005c*/ 	.word	index@(.nv.constant0.abs_kernel)
        /*0060*/ 	.short	0x0380
        /*0062*/ 	.short	0x0018


	//----- nvinfo : EIATTR_SW_WAR
	.align		4
.L_408:
        /*0064*/ 	.byte	0x04, 0x36
        /*0066*/ 	.short	(.L_410 - .L_409)
.L_409:
        /*0068*/ 	.word	0x00000008
.L_410:


//--------------------- .nv.info.leaky_relu_kernel --------------------------
	.section	.nv.info.leaky_relu_kernel,"",@"SHT_CUDA_INFO"
	.sectionflags	@""
	.align	4


	//----- nvinfo : EIATTR_CUDA_API_VERSION
	.align		4
        /*0000*/ 	.byte	0x04, 0x37
        /*0002*/ 	.short	(.L_412 - .L_411)
.L_411:
        /*0004*/ 	.word	0x00000082


	//----- nvinfo : EIATTR_KPARAM_INFO
	.align		4
.L_412:
        /*0008*/ 	.byte	0x04, 0x17
        /*000a*/ 	.short	(.L_414 - .L_413)
.L_413:
        /*000c*/ 	.word	0x00000000
        /*0010*/ 	.short	0x0003
        /*0012*/ 	.short	0x0018
        /*0014*/ 	.byte	0x00, 0xf0, 0x21, 0x00


	//----- nvinfo : EIATTR_KPARAM_INFO
	.align		4
.L_414:
        /*0018*/ 	.byte	0x04, 0x17
        /*001a*/ 	.short	(.L_416 - .L_415)
.L_415:
        /*001c*/ 	.word	0x00000000
        /*0020*/ 	.short	0x0002
        /*0022*/ 	.short	0x0010
        /*0024*/ 	.byte	0x00, 0xf5, 0x21, 0x00


	//----- nvinfo : EIATTR_KPARAM_INFO
	.align		4
.L_416:
        /*0028*/ 	.byte	0x04, 0x17
        /*002a*/ 	.short	(.L_418 - .L_417)
.L_417:
        /*002c*/ 	.word	0x00000000
        /*0030*/ 	.short	0x0001
        /*0032*/ 	.short	0x0008
        /*0034*/ 	.byte	0x00, 0xf0, 0x11, 0x00


	//----- nvinfo : EIATTR_KPARAM_INFO
	.align		4
.L_418:
        /*0038*/ 	.byte	0x04, 0x17
        /*003a*/ 	.short	(.L_420 - .L_419)
.L_419:
        /*003c*/ 	.word	0x00000000
        /*0040*/ 	.short	0x0000
        /*0042*/ 	.short	0x0000
        /*0044*/ 	.byte	0x00, 0xf5, 0x21, 0x00


	//----- nvinfo : EIATTR_SPARSE_MMA_MASK
	.align		4
.L_420:
        /*0048*/ 	.byte	0x03, 0x50
        /*004a*/ 	.short	0x0000


	//----- nvinfo : EIATTR_MAXREG_COUNT
	.align		4
        /*004c*/ 	.byte	0x03, 0x1b
        /*004e*/ 	.short	0x00ff


	//----- nvinfo : EIATTR_MERCURY_ISA_VERSION
	.align		4
        /*0050*/ 	.byte	0x03, 0x5f
        /*0052*/ 	.short	0x0101


	//----- nvinfo : EIATTR_VRC_CTA_INIT_COUNT
	.align		4
        /*0054*/ 	.byte	0x02, 0x4a
	.zero		1
	.zero		1


	//----- nvinfo : EIATTR_EXIT_INSTR_OFFSETS
	.align		4
        /*0058*/ 	.byte	0x04, 0x1c
        /*005a*/ 	.short	(.L_422 - .L_421)


	//   ....[0]....
.L_421:
        /*005c*/ 	.word	0x00000080


	//   ....[1]....
        /*0060*/ 	.word	0x00000170


	//----- nvinfo : EIATTR_CBANK_PARAM_SIZE
	.align		4
.L_422:
        /*0064*/ 	.byte	0x03, 0x19
        /*0066*/ 	.short	0x0020


	//----- nvinfo : EIATTR_PARAM_CBANK
	.align		4
        /*0068*/ 	.byte	0x04, 0x0a
        /*006a*/ 	.short	(.L_424 - .L_423)
	.align		4
.L_423:
        /*006c*/ 	.word	index@(.nv.constant0.leaky_relu_kernel)
        /*0070*/ 	.short	0x0380
        /*0072*/ 	.short	0x0020


	//----- nvinfo : EIATTR_SW_WAR
	.align		4
.L_424:
        /*0074*/ 	.byte	0x04, 0x36
        /*0076*/ 	.short	(.L_426 - .L_425)
.L_425:
        /*0078*/ 	.word	0x00000008
.L_426:


//--------------------- .nv.info.relu_kernel      --------------------------
	.section	.nv.info.relu_kernel,"",@"SHT_CUDA_INFO"
	.sectionflags	@""
	.align	4


	//----- nvinfo : EIATTR_CUDA_API_VERSION
	.align		4
        /*0000*/ 	.byte	0x04, 0x37
        /*0002*/ 	.short	(.L_428 - .L_427)
.L_427:
        /*0004*/ 	.word	0x00000082


	//----- nvinfo : EIATTR_KPARAM_INFO
	.align		4
.L_428:
        /*0008*/ 	.byte	0x04, 0x17
        /*000a*/ 	.short	(.L_430 - .L_429)
.L_429:
        /*000c*/ 	.word	0x00000000
        /*0010*/ 	.short	0x0002
        /*0012*/ 	.short	0x0010
        /*0014*/ 	.byte	0x00, 0xf0, 0x21, 0x00


	//----- nvinfo : EIATTR_KPARAM_INFO
	.align		4
.L_430:
        /*0018*/ 	.byte	0x04, 0x17
        /*001a*/ 	.short	(.L_432 - .L_431)
.L_431:
        /*001c*/ 	.word	0x00000000
        /*0020*/ 	.short	0x0001
        /*0022*/ 	.short	0x0008
        /*0024*/ 	.byte	0x00, 0xf5, 0x21, 0x00


	//----- nvinfo : EIATTR_KPARAM_INFO
	.align		4
.L_432:
        /*0028*/ 	.byte	0x04, 0x17
        /*002a*/ 	.short	(.L_434 - .L_433)
.L_433:
        /*002c*/ 	.word	0x00000000
        /*0030*/ 	.short	0x0000
        /*0032*/ 	.short	0x0000
        /*0034*/ 	.byte	0x00, 0xf5, 0x21, 0x00


	//----- nvinfo : EIATTR_SPARSE_MMA_MASK
	.align		4
.L_434:
        /*0038*/ 	.byte	0x03, 0x50
        /*003a*/ 	.short	0x0000


	//----- nvinfo : EIATTR_MAXREG_COUNT
	.align		4
        /*003c*/ 	.byte	0x03, 0x1b
        /*003e*/ 	.short	0x00ff


	//----- nvinfo : EIATTR_MERCURY_ISA_VERSION
	.align		4
        /*0040*/ 	.byte	0x03, 0x5f
        /*0042*/ 	.short	0x0101


	//----- nvinfo : EIATTR_VRC_CTA_INIT_COUNT
	.align		4
        /*0044*/ 	.byte	0x02, 0x4a
	.zero		1
	.zero		1


	//----- nvinfo : EIATTR_EXIT_INSTR_OFFSETS
	.align		4
        /*0048*/ 	.byte	0x04, 0x1c
        /*004a*/ 	.short	(.L_436 - .L_435)


	//   ....[0]....
.L_435:
        /*004c*/ 	.word	0x00000080


	//   ....[1]....
        /*0050*/ 	.word	0x00000140


	//----- nvinfo : EIATTR_CBANK_PARAM_SIZE
	.align		4
.L_436:
        /*0054*/ 	.byte	0x03, 0x19
        /*0056*/ 	.short	0x0018


	//----- nvinfo : EIATTR_PARAM_CBANK
	.align		4
        /*0058*/ 	.byte	0x04, 0x0a
        /*005a*/ 	.short	(.L_438 - .L_437)
	.align		4
.L_437:
        /*005c*/ 	.word	index@(.nv.constant0.relu_kernel)
        /*0060*/ 	.short	0x0380
        /*0062*/ 	.short	0x0018


	//----- nvinfo : EIATTR_SW_WAR
	.align		4
.L_438:
        /*0064*/ 	.byte	0x04, 0x36
        /*0066*/ 	.short	(.L_440 - .L_439)
.L_439:
        /*0068*/ 	.word	0x00000008
.L_440:


//--------------------- .nv.info.sigmoid_kernel   --------------------------
	.section	.nv.info.sigmoid_kernel,"",@"SHT_CUDA_INFO"
	.sectionflags	@""
	.align	4


	//----- nvinfo : EIATTR_CUDA_API_VERSION
	.align		4
        /*0000*/ 	.byte	0x04, 0x37
        /*0002*/ 	.short	(.L_442 - .L_441)
.L_441:
        /*0004*/ 	.word	0x00000082


	//----- nvinfo : EIATTR_KPARAM_INFO
	.align		4
.L_442:
        /*0008*/ 	.byte	0x04, 0x17
        /*000a*/ 	.short	(.L_444 - .L_443)
.L_443:
        /*000c*/ 	.word	0x00000000
        /*0010*/ 	.short	0x0002
        /*0012*/ 	.short	0x0010
        /*0014*/ 	.byte	0x00, 0xf0, 0x21, 0x00


	//----- nvinfo : EIATTR_KPARAM_INFO
	.align		4
.L_444:
        /*0018*/ 	.byte	0x04, 0x17
        /*001a*/ 	.short	(.L_446 - .L_445)
.L_445:
        /*001c*/ 	.word	0x00000000
        /*0020*/ 	.short	0x0001
        /*0022*/ 	.short	0x0008
        /*0024*/ 	.byte	0x00, 0xf5, 0x21, 0x00


	//----- nvinfo : EIATTR_KPARAM_INFO
	.align		4
.L_446:
        /*0028*/ 	.byte	0x04, 0x17
        /*002a*/ 	.short	(.L_448 - .L_447)
.L_447:
        /*002c*/ 	.word	0x00000000
        /*0030*/ 	.short	0x0000
        /*0032*/ 	.short	0x0000
        /*0034*/ 	.byte	0x00, 0xf5, 0x21, 0x00


	//----- nvinfo : EIATTR_SPARSE_MMA_MASK
	.align		4
.L_448:
        /*0038*/ 	.byte	0x03, 0x50
        /*003a*/ 	.short	0x0000


	//----- nvinfo : EIATTR_MAXREG_COUNT
	.align		4
        /*003c*/ 	.byte	0x03, 0x1b
        /*003e*/ 	.short	0x00ff


	//----- nvinfo : EIATTR_MERCURY_ISA_VERSION
	.align		4
        /*0040*/ 	.byte	0x03, 0x5f
        /*0042*/ 	.short	0x0101


	//----- nvinfo : EIATTR_VRC_CTA_INIT_COUNT
	.align		4
        /*0044*/ 	.byte	0x02, 0x4a
	.zero		1
	.zero		1


	//----- nvinfo : EIATTR_EXIT_INSTR_OFFSETS
	.align		4
        /*0048*/ 	.byte	0x04, 0x1c
        /*004a*/ 	.short	(.L_450 - .L_449)


	//   ....[0]....
.L_449:
        /*004c*/ 	.word	0x00000080


	//   ....[1]....
        /*0050*/ 	.word	0x000002c0


	//----- nvinfo : EIATTR_CRS_STACK_SIZE
	.align		4
.L_450:
        /*0054*/ 	.byte	0x04, 0x1e
        /*0056*/ 	.short	(.L_452 - .L_451)
.L_451:
        /*0058*/ 	.word	0x00000000


	//----- nvinfo : EIATTR_CBANK_PARAM_SIZE
	.align		4
.L_452:
        /*005c*/ 	.byte	0x03, 0x19
        /*005e*/ 	.short	0x0018


	//----- nvinfo : EIATTR_PARAM_CBANK
	.align		4
        /*0060*/ 	.byte	0x04, 0x0a
        /*0062*/ 	.short	(.L_454 - .L_453)
	.align		4
.L_453:
        /*0064*/ 	.word	index@(.nv.constant0.sigmoid_kernel)
        /*0068*/ 	.short	0x0380
        /*006a*/ 	.short	0x0018


	//----- nvinfo : EIATTR_SW_WAR
	.align		4
.L_454:
        /*006c*/ 	.byte	0x04, 0x36
        /*006e*/ 	.short	(.L_456 - .L_455)
.L_455:
        /*0070*/ 	.word	0x00000008
.L_456:


//--------------------- .nv.info.tanh_kernel      --------------------------
	.section	.nv.info.tanh_kernel,"",@"SHT_CUDA_INFO"
	.sectionflags	@""
	.align	4


	//----- nvinfo : EIATTR_CUDA_API_VERSION
	.align		4
        /*0000*/ 	.byte	0x04, 0x37
        /*0002*/ 	.short	(.L_458 - .L_457)
.L_457:
        /*0004*/ 	.word	0x00000082


	//----- nvinfo : EIATTR_KPARAM_INFO
	.align		4
.L_458:
        /*0008*/ 	.byte	0x04, 0x17
        /*000a*/ 	.short	(.L_460 - .L_459)
.L_459:
        /*000c*/ 	.word	0x00000000
        /*0010*/ 	.short	0x0002
        /*0012*/ 	.short	0x0010
        /*0014*/ 	.byte	0x00, 0xf0, 0x21, 0x00


	//----- nvinfo : EIATTR_KPARAM_INFO
	.align		4
.L_460:
        /*0018*/ 	.byte	0x04, 0x17
        /*001a*/ 	.short	(.L_462 - .L_461)
.L_461:
        /*001c*/ 	.word	0x00000000
        /*0020*/ 	.short	0x0001
        /*0022*/ 	.short	0x0008
        /*0024*/ 	.byte	0x00, 0xf5, 0x21, 0x00


	//----- nvinfo : EIATTR_KPARAM_INFO
	.align		4
.L_462:
        /*0028*/ 	.byte	0x04, 0x17
        /*002a*/ 	.short	(.L_464 - .L_463)
.L_463:
        /*002c*/ 	.word	0x00000000
        /*0030*/ 	.short	0x0000
        /*0032*/ 	.short	0x0000
        /*0034*/ 	.byte	0x00, 0xf5, 0x21, 0x00


	//----- nvinfo : EIATTR_SPARSE_MMA_MASK
	.align		4
.L_464:
        /*0038*/ 	.byte	0x03, 0x50
        /*003a*/ 	.short	0x0000


	//----- nvinfo : EIATTR_MAXREG_COUNT
	.align		4
        /*003c*/ 	.byte	0x03, 0x1b
        /*003e*/ 	.short	0x00ff


	//----- nvinfo : EIATTR_MERCURY_ISA_VERSION
	.align		4
        /*0040*/ 	.byte	0x03, 0x5f
        /*0042*/ 	.short	0x0101


	//----- nvinfo : EIATTR_VRC_CTA_INIT_COUNT
	.align		4
        /*0044*/ 	.byte	0x02, 0x4a
	.zero		1
	.zero		1


	//----- nvinfo : EIATTR_EXIT_INSTR_OFFSETS
	.align		4
        /*0048*/ 	.byte	0x04, 0x1c
        /*004a*/ 	.short	(.L_466 - .L_465)


	//   ....[0]....
.L_465:
        /*004c*/ 	.word	0x00000080


	//   ....[1]....
        /*0050*/ 	.word	0x00000240


	//----- nvinfo : EIATTR_CBANK_PARAM_SIZE
	.align		4
.L_466:
        /*0054*/ 	.byte	0x03, 0x19
        /*0056*/ 	.short	0x0018


	//----- nvinfo : EIATTR_PARAM_CBANK
	.align		4
        /*0058*/ 	.byte	0x04, 0x0a
        /*005a*/ 	.short	(.L_468 - .L_467)
	.align		4
.L_467:
        /*005c*/ 	.word	index@(.nv.constant0.tanh_kernel)
        /*0060*/ 	.short	0x0380
        /*0062*/ 	.short	0x0018


	//----- nvinfo : EIATTR_SW_WAR
	.align		4
.L_468:
        /*0064*/ 	.byte	0x04, 0x36
        /*0066*/ 	.short	(.L_470 - .L_469)
.L_469:
        /*0068*/ 	.word	0x00000008
.L_470:


//--------------------- .nv.info.pow_kernel       --------------------------
	.section	.nv.info.pow_kernel,"",@"SHT_CUDA_INFO"
	.sectionflags	@""
	.align	4


	//----- nvinfo : EIATTR_CUDA_API_VERSION
	.align		4
        /*0000*/ 	.byte	0x04, 0x37
        /*0002*/ 	.short	(.L_472 - .L_471)
.L_471:
        /*0004*/ 	.word	0x00000082


	//----- nvinfo : EIATTR_KPARAM_INFO
	.align		4
.L_472:
        /*0008*/ 	.byte	0x04, 0x17
        /*000a*/ 	.short	(.L_474 - .L_473)
.L_473:
        /*000c*/ 	.word	0x00000000
        /*0010*/ 	.short	0x0003
        /*0012*/ 	.short	0x0018
        /*0014*/ 	.byte	0x00, 0xf0, 0x21, 0x00


	//----- nvinfo : EIATTR_KPARAM_INFO
	.align		4
.L_474:
        /*0018*/ 	.byte	0x04, 0x17
        /*001a*/ 	.short	(.L_476 - .L_475)
.L_475:
        /*001c*/ 	.word	0x00000000
        /*0020*/ 	.short	0x0002
        /*0022*/ 	.short	0x0010
        /*0024*/ 	.byte	0x00, 0xf5, 0x21, 0x00


	//----- nvinfo : EIATTR_KPARAM_INFO
	.align		4
.L_476:
        /*0028*/ 	.byte	0x04, 0x17
        /*002a*/ 	.short	(.L_478 - .L_477)
.L_477:
        /*002c*/ 	.word	0x00000000
        /*0030*/ 	.short	0x0001
        /*0032*/ 	.short	0x0008
        /*0034*/ 	.byte	0x00, 0xf0, 0x11, 0x00


	//----- nvinfo : EIATTR_KPARAM_INFO
	.align		4
.L_478:
        /*0038*/ 	.byte	0x04, 0x17
        /*003a*/ 	.short	(.L_480 - .L_479)
.L_479:
        /*003c*/ 	.word	0x00000000
        /*0040*/ 	.short	0x0000
        /*0042*/ 	.short	0x0000
        /*0044*/ 	.byte	0x00, 0xf5, 0x21, 0x00


	//----- nvinfo : EIATTR_SPARSE_MMA_MASK
	.align		4
.L_480:
        /*0048*/ 	.byte	0x03, 0x50
        /*004a*/ 	.short	0x0000


	//----- nvinfo : EIATTR_MAXREG_COUNT
	.align		4
        /*004c*/ 	.byte	0x03, 0x1b
        /*004e*/ 	.short	0x00ff


	//----- nvinfo : EIATTR_MERCURY_ISA_VERSION
	.align		4
        /*0050*/ 	.byte	0x03, 0x5f
        /*0052*/ 	.short	0x0101


	//----- nvinfo : EIATTR_VRC_CTA_INIT_COUNT
	.align		4
        /*0054*/ 	.byte	0x02, 0x4a
	.zero		1
	.zero		1


	//----- nvinfo : EIATTR_EXIT_INSTR_OFFSETS
	.align		4
        /*0058*/ 	.byte	0x04, 0x1c
        /*005a*/ 	.short	(.L_482 - .L_481)


	//   ....[0]....
.L_481:
        /*005c*/ 	.word	0x00000080


	//   ....[1]....
        /*0060*/ 	.word	0x00000700


	//----- nvinfo : EIATTR_CRS_STACK_SIZE
	.align		4
.L_482:
        /*0064*/ 	.byte	0x04, 0x1e
        /*0066*/ 	.short	(.L_484 - .L_483)
.L_483:
        /*0068*/ 	.word	0x00000000


	//----- nvinfo : EIATTR_CBANK_PARAM_SIZE
	.align		4
.L_484:
        /*006c*/ 	.byte	0x03, 0x19
        /*006e*/ 	.short	0x0020


	//----- nvinfo : EIATTR_PARAM_CBANK
	.align		4
        /*0070*/ 	.byte	0x04, 0x0a
        /*0072*/ 	.short	(.L_486 - .L_485)
	.align		4
.L_485:
        /*0074*/ 	.word	index@(.nv.constant0.pow_kernel)
        /*0078*/ 	.short	0x0380
        /*007a*/ 	.short	0x0020


	//----- nvinfo : EIATTR_SW_WAR
	.align		4
.L_486:
        /*007c*/ 	.byte	0x04, 0x36
        /*007e*/ 	.short	(.L_488 - .L_487)
.L_487:
        /*0080*/ 	.word	0x00000008
.L_488:


//--------------------- .nv.info.sqrt_kernel      --------------------------
	.section	.nv.info.sqrt_kernel,"",@"SHT_CUDA_INFO"
	.sectionflags	@""
	.align	4


	//----- nvinfo : EIATTR_CUDA_API_VERSION
	.align		4
        /*0000*/ 	.byte	0x04, 0x37
        /*0002*/ 	.short	(.L_490 - .L_489)
.L_489:
        /*0004*/ 	.word	0x00000082


	//----- nvinfo : EIATTR_KPARAM_INFO
	.align		4
.L_490:
        /*0008*/ 	.byte	0x04, 0x17
        /*000a*/ 	.short	(.L_492 - .L_491)
.L_491:
        /*000c*/ 	.word	0x00000000
        /*0010*/ 	.short	0x0002
        /*0012*/ 	.short	0x0010
        /*0014*/ 	.byte	0x00, 0xf0, 0x21, 0x00


	//----- nvinfo : EIATTR_KPARAM_INFO
	.align		4
.L_492:
        /*0018*/ 	.byte	0x04, 0x17
        /*001a*/ 	.short	(.L_494 - .L_493)
.L_493:
        /*001c*/ 	.word	0x00000000
        /*0020*/ 	.short	0x0001
        /*0022*/ 	.short	0x0008
        /*0024*/ 	.byte	0x00, 0xf5, 0x21, 0x00


	//----- nvinfo : EIATTR_KPARAM_INFO
	.align		4
.L_494:
        /*0028*/ 	.byte	0x04, 0x17
        /*002a*/ 	.short	(.L_496 - .L_495)
.L_495:
        /*002c*/ 	.word	0x00000000
        /*0030*/ 	.short	0x0000
        /*0032*/ 	.short	0x0000
        /*0034*/ 	.byte	0x00, 0xf5, 0x21, 0x00


	//----- nvinfo : EIATTR_SPARSE_MMA_MASK
	.align		4
.L_496:
        /*0038*/ 	.byte	0x03, 0x50
        /*003a*/ 	.short	0x0000


	//----- nvinfo : EIATTR_MAXREG_COUNT
	.align		4
        /*003c*/ 	.byte	0x03, 0x1b
        /*003e*/ 	.short	0x00ff


	//----- nvinfo : EIATTR_MERCURY_ISA_VERSION
	.align		4
        /*0040*/ 	.byte	0x03, 0x5f
        /*0042*/ 	.short	0x0101


	//----- nvinfo : EIATTR_VRC_CTA_INIT_COUNT
	.align		4
        /*0044*/ 	.byte	0x02, 0x4a
	.zero		1
	.zero		1


	//----- nvinfo : EIATTR_EXIT_INSTR_OFFSETS
	.align		4
        /*0048*/ 	.byte	0x04, 0x1c
        /*004a*/ 	.short	(.L_498 - .L_497)


	//   ....[0]....
.L_497:
        /*004c*/ 	.word	0x00000080


	//   ....[1]....
        /*0050*/ 	.word	0x00000210


	//----- nvinfo : EIATTR_CRS_STACK_SIZE
	.align		4
.L_498:
        /*0054*/ 	.byte	0x04, 0x1e
        /*0056*/ 	.short	(.L_500 - .L_499)
.L_499:
        /*0058*/ 	.word	0x00000000


	//----- nvinfo : EIATTR_CBANK_PARAM_SIZE
	.align		4
.L_500:
        /*005c*/ 	.byte	0x03, 0x19
        /*005e*/ 	.short	0x0018


	//----- nvinfo : EIATTR_PARAM_CBANK
	.align		4
        /*0060*/ 	.byte	0x04, 0x0a
        /*0062*/ 	.short	(.L_502 - .L_501)
	.align		4
.L_501:
        /*0064*/ 	.word	index@(.nv.constant0.sqrt_kernel)
        /*0068*/ 	.short	0x0380
        /*006a*/ 	.short	0x0018


	//----- nvinfo : EIATTR_SW_WAR
	.align		4
.L_502:
        /*006c*/ 	.byte	0x04, 0x36
        /*006e*/ 	.short	(.L_504 - .L_503)
.L_503:
        /*0070*/ 	.word	0x00000008
.L_504:


//--------------------- .nv.info.log_kernel       --------------------------
	.section	.nv.info.log_kernel,"",@"SHT_CUDA_INFO"
	.sectionflags	@""
	.align	4


	//----- nvinfo : EIATTR_CUDA_API_VERSION
	.align		4
        /*0000*/ 	.byte	0x04, 0x37
        /*0002*/ 	.short	(.L_506 - .L_505)
.L_505:
        /*0004*/ 	.word	0x00000082


	//----- nvinfo : EIATTR_KPARAM_INFO
	.align		4
.L_506:
        /*0008*/ 	.byte	0x04, 0x17
        /*000a*/ 	.short	(.L_508 - .L_507)
.L_507:
        /*000c*/ 	.word	0x00000000
        /*0010*/ 	.short	0x0002
        /*0012*/ 	.short	0x0010
        /*0014*/ 	.byte	0x00, 0xf0, 0x21, 0x00


	//----- nvinfo : EIATTR_KPARAM_INFO
	.align		4
.L_508:
        /*0018*/ 	.byte	0x04, 0x17
        /*001a*/ 	.short	(.L_510 - .L_509)
.L_509:
        /*001c*/ 	.word	0x00000000
        /*0020*/ 	.short	0x0001
        /*0022*/ 	.short	0x0008
        /*0024*/ 	.byte	0x00, 0xf5, 0x21, 0x00


	//----- nvinfo : EIATTR_KPARAM_INFO
	.align		4
.L_510:
        /*0028*/ 	.byte	0x04, 0x17
        /*002a*/ 	.short	(.L_512 - .L_511)
.L_511:
        /*002c*/ 	.word	0x00000000
        /*0030*/ 	.short	0x0000
        /*0032*/ 	.short	0x0000
        /*0034*/ 	.byte	0x00, 0xf5, 0x21, 0x00


	//----- nvinfo : EIATTR_SPARSE_MMA_MASK
	.align		4
.L_512:
        /*0038*/ 	.byte	0x03, 0x50
        /*003a*/ 	.short	0x0000


	//----- nvinfo : EIATTR_MAXREG_COUNT
	.align		4
        /*003c*/ 	.byte	0x03, 0x1b
        /*003e*/ 	.short	0x00ff


	//----- nvinfo : EIATTR_MERCURY_ISA_VERSION
	.align		4
        /*0040*/ 	.byte	0x03, 0x5f
        /*0042*/ 	.short	0x0101


	//----- nvinfo : EIATTR_VRC_CTA_INIT_COUNT
	.align		4
        /*0044*/ 	.byte	0x02, 0x4a
	.zero		1
	.zero		1


	//----- nvinfo : EIATTR_EXIT_INSTR_OFFSETS
	.align		4
        /*0048*/ 	.byte	0x04, 0x1c
        /*004a*/ 	.short	(.L_514 - .L_513)


	//   ....[0]....
.L_513:
        /*004c*/ 	.word	0x00000080


	//   ....[1]....
        /*0050*/ 	.word	0x000002d0


	//----- nvinfo : EIATTR_CBANK_PARAM_SIZE
	.align		4
.L_514:
        /*0054*/ 	.byte	0x03, 0x19
        /*0056*/ 	.short	0x0018


	//----- nvinfo : EIATTR_PARAM_CBANK
	.align		4
        /*0058*/ 	.byte	0x04, 0x0a
        /*005a*/ 	.short	(.L_516 - .L_515)
	.align		4
.L_515:
        /*005c*/ 	.word	index@(.nv.constant0.log_kernel)
        /*0060*/ 	.short	0x0380
        /*0062*/ 	.short	0x0018


	//----- nvinfo : EIATTR_SW_WAR
	.align		4
.L_516:
        /*0064*/ 	.byte	0x04, 0x36
        /*0066*/ 	.short	(.L_518 - .L_517)
.L_517:
        /*0068*/ 	.word	0x00000008
.L_518:


//--------------------- .nv.info.exp_kernel       --------------------------
	.section	.nv.info.exp_kernel,"",@"SHT_CUDA_INFO"
	.sectionflags	@""
	.align	4


	//----- nvinfo : EIATTR_CUDA_API_VERSION
	.align		4
        /*0000*/ 	.byte	0x04, 0x37
        /*0002*/ 	.short	(.L_520 - .L_519)
.L_519:
        /*0004*/ 	.word	0x00000082


	//----- nvinfo : EIATTR_KPARAM_INFO
	.align		4
.L_520:
        /*0008*/ 	.byte	0x04, 0x17
        /*000a*/ 	.short	(.L_522 - .L_521)
.L_521:
        /*000c*/ 	.word	0x00000000
        /*0010*/ 	.short	0x0002
        /*0012*/ 	.short	0x0010
        /*0014*/ 	.byte	0x00, 0xf0, 0x21, 0x00


	//----- nvinfo : EIATTR_KPARAM_INFO
	.align		4
.L_522:
        /*0018*/ 	.byte	0x04, 0x17
        /*001a*/ 	.short	(.L_524 - .L_523)
.L_523:
        /*001c*/ 	.word	0x00000000
        /*0020*/ 	.short	0x0001
        /*0022*/ 	.short	0x0008
        /*0024*/ 	.byte	0x00, 0xf5, 0x21, 0x00


	//----- nvinfo : EIATTR_KPARAM_INFO
	.align		4
.L_524:
        /*0028*/ 	.byte	0x04, 0x17
        /*002a*/ 	.short	(.L_526 - .L_525)
.L_525:
        /*002c*/ 	.word	0x00000000
        /*0030*/ 	.short	0x0000
        /*0032*/ 	.short	0x0000
        /*0034*/ 	.byte	0x00, 0xf5, 0x21, 0x00


	//----- nvinfo : EIATTR_SPARSE_MMA_MASK
	.align		4
.L_526:
        /*0038*/ 	.byte	0x03, 0x50
        /*003a*/ 	.short	0x0000


	//----- nvinfo : EIATTR_MAXREG_COUNT
	.align		4
        /*003c*/ 	.byte	0x03, 0x1b
        /*003e*/ 	.short	0x00ff


	//----- nvinfo : EIATTR_MERCURY_ISA_VERSION
	.align		4
        /*0040*/ 	.byte	0x03, 0x5f
        /*0042*/ 	.short	0x0101


	//----- nvinfo : EIATTR_VRC_CTA_INIT_COUNT
	.align		4
        /*0044*/ 	.byte	0x02, 0x4a
	.zero		1
	.zero		1


	//----- nvinfo : EIATTR_EXIT_INSTR_OFFSETS
	.align		4
        /*0048*/ 	.byte	0x04, 0x1c
        /*004a*/ 	.short	(.L_528 - .L_527)


	//   ....[0]....
.L_527:
        /*004c*/ 	.word	0x00000080


	//   ....[1]....
        /*0050*/ 	.word	0x000001d0


	//----- nvinfo : EIATTR_CBANK_PARAM_SIZE
	.align		4
.L_528:
        /*0054*/ 	.byte	0x03, 0x19
        /*0056*/ 	.short	0x0018


	//----- nvinfo : EIATTR_PARAM_CBANK
	.align		4
        /*0058*/ 	.byte	0x04, 0x0a
        /*005a*/ 	.short	(.L_530 - .L_529)
	.align		4
.L_529:
        /*005c*/ 	.word	index@(.nv.constant0.exp_kernel)
        /*0060*/ 	.short	0x0380
        /*0062*/ 	.short	0x0018


	//----- nvinfo : EIATTR_SW_WAR
	.align		4
.L_530:
        /*0064*/ 	.byte	0x04, 0x36
        /*0066*/ 	.short	(.L_532 - .L_531)
.L_531:
        /*0068*/ 	.word	0x00000008
.L_532:


//--------------------- .nv.info.sub_kernel       --------------------------
	.section	.nv.info.sub_kernel,"",@"SHT_CUDA_INFO"
	.sectionflags	@""
	.align	4


	//----- nvinfo : EIATTR_CUDA_API_VERSION
	.align		4
        /*0000*/ 	.byte	0x04, 0x37
        /*0002*/ 	.short	(.L_534 - .L_533)
.L_533:
        /*0004*/ 	.word	0x00000082


	//----- nvinfo : EIATTR_KPARAM_INFO
	.align		4
.L_534:
        /*0008*/ 	.byte	0x04, 0x17
        /*000a*/ 	.short	(.L_536 - .L_535)
.L_535:
        /*000c*/ 	.word	0x00000000
        /*0010*/ 	.short	0x0003
        /*0012*/ 	.short	0x0018
        /*0014*/ 	.byte	0x00, 0xf0, 0x21, 0x00


	//----- nvinfo : EIATTR_KPARAM_INFO
	.align		4
.L_536:
        /*0018*/ 	.byte	0x04, 0x17
        /*001a*/ 	.short	(.L_538 - .L_537)
.L_537:
        /*001c*/ 	.word	0x00000000
        /*0020*/ 	.short	0x0002
        /*0022*/ 	.short	0x0010
        /*0024*/ 	.byte	0x00, 0xf5, 0x21, 0x00


	//----- nvinfo : EIATTR_KPARAM_INFO
	.align		4
.L_538:
        /*0028*/ 	.byte	0x04, 0x17
        /*002a*/ 	.short	(.L_540 - .L_539)
.L_539:
        /*002c*/ 	.word	0x00000000
        /*0030*/ 	.short	0x0001
        /*0032*/ 	.short	0x0008
        /*0034*/ 	.byte	0x00, 0xf5, 0x21, 0x00


	//----- nvinfo : EIATTR_KPARAM_INFO
	.align		4
.L_540:
        /*0038*/ 	.byte	0x04, 0x17
        /*003a*/ 	.short	(.L_542 - .L_541)
.L_541:
        /*003c*/ 	.word	0x00000000
        /*0040*/ 	.short	0x0000
        /*0042*/ 	.short	0x0000
        /*0044*/ 	.byte	0x00, 0xf5, 0x21, 0x00


	//----- nvinfo : EIATTR_SPARSE_MMA_MASK
	.align		4
.L_542:
        /*0048*/ 	.byte	0x03, 0x50
        /*004a*/ 	.short	0x0000


	//----- nvinfo : EIATTR_MAXREG_COUNT
	.align		4
        /*004c*/ 	.byte	0x03, 0x1b
        /*004e*/ 	.short	0x00ff


	//----- nvinfo : EIATTR_MERCURY_ISA_VERSION
	.align		4
        /*0050*/ 	.byte	0x03, 0x5f
        /*0052*/ 	.short	0x0101


	//----- nvinfo : EIATTR_VRC_CTA_INIT_COUNT
	.align		4
        /*0054*/ 	.byte	0x02, 0x4a
	.zero		1
	.zero		1


	//----- nvinfo : EIATTR_EXIT_INSTR_OFFSETS
	.align		4
        /*0058*/ 	.byte	0x04, 0x1c
        /*005a*/ 	.short	(.L_544 - .L_543)


	//   ....[0]....
.L_543:
        /*005c*/ 	.word	0x00000080


	//   ....[1]....
        /*0060*/ 	.word	0x00000180


	//----- nvinfo : EIATTR_CBANK_PARAM_SIZE
	.align		4
.L_544:
        /*0064*/ 	.byte	0x03, 0x19
        /*0066*/ 	.short	0x0020


	//----- nvinfo : EIATTR_PARAM_CBANK
	.align		4
        /*0068*/ 	.byte	0x04, 0x0a
        /*006a*/ 	.short	(.L_546 - .L_545)
	.align		4
.L_545:
        /*006c*/ 	.word	index@(.nv.constant0.sub_kernel)
        /*0070*/ 	.short	0x0380
        /*0072*/ 	.short	0x0020


	//----- nvinfo : EIATTR_SW_WAR
	.align		4
.L_546:
        /*0074*/ 	.byte	0x04, 0x36
        /*0076*/ 	.short	(.L_548 - .L_547)
.L_547:
        /*0078*/ 	.word	0x00000008
.L_548:


//--------------------- .nv.info.div_kernel       --------------------------
	.section	.nv.info.div_kernel,"",@"SHT_CUDA_INFO"
	.sectionflags	@""
	.align	4


	//----- nvinfo : EIATTR_CUDA_API_VERSION
	.align		4
        /*0000*/ 	.byte	0x04, 0x37
        /*0002*/ 	.short	(.L_550 - .L_549)
.L_549:
        /*0004*/ 	.word	0x00000082


	//----- nvinfo : EIATTR_KPARAM_INFO
	.align		4
.L_550:
        /*0008*/ 	.byte	0x04, 0x17
        /*000a*/ 	.short	(.L_552 - .L_551)
.L_551:
        /*000c*/ 	.word	0x00000000
        /*0010*/ 	.short	0x0003
        /*0012*/ 	.short	0x0018
        /*0014*/ 	.byte	0x00, 0xf0, 0x21, 0x00


	//----- nvinfo : EIATTR_KPARAM_INFO
	.align		4
.L_552:
        /*0018*/ 	.byte	0x04, 0x17
        /*001a*/ 	.short	(.L_554 - .L_553)
.L_553:
        /*001c*/ 	.word	0x00000000
        /*0020*/ 	.short	0x0002
        /*0022*/ 	.short	0x0010
        /*0024*/ 	.byte	0x00, 0xf5, 0x21, 0x00


	//----- nvinfo : EIATTR_KPARAM_INFO
	.align		4
.L_554:
        /*0028*/ 	.byte	0x04, 0x17
        /*002a*/ 	.short	(.L_556 - .L_555)
.L_555:
        /*002c*/ 	.word	0x00000000
        /*0030*/ 	.short	0x0001
        /*0032*/ 	.short	0x0008
        /*0034*/ 	.byte	0x00, 0xf5, 0x21, 0x00


	//----- nvinfo : EIATTR_KPARAM_INFO
	.align		4
.L_556:
        /*0038*/ 	.byte	0x04, 0x17
        /*003a*/ 	.short	(.L_558 - .L_557)
.L_557:
        /*003c*/ 	.word	0x00000000
        /*0040*/ 	.short	0x0000
        /*0042*/ 	.short	0x0000
        /*0044*/ 	.byte	0x00, 0xf5, 0x21, 0x00


	//----- nvinfo : EIATTR_SPARSE_MMA_MASK
	.align		4
.L_558:
        /*0048*/ 	.byte	0x03, 0x50
        /*004a*/ 	.short	0x0000


	//----- nvinfo : EIATTR_MAXREG_COUNT
	.align		4
        /*004c*/ 	.byte	0x03, 0x1b
        /*004e*/ 	.short	0x00ff


	//----- nvinfo : EIATTR_MERCURY_ISA_VERSION
	.align		4
        /*0050*/ 	.byte	0x03, 0x5f
        /*0052*/ 	.short	0x0101


	//----- nvinfo : EIATTR_VRC_CTA_INIT_COUNT
	.align		4
        /*0054*/ 	.byte	0x02, 0x4a
	.zero		1
	.zero		1


	//----- nvinfo : EIATTR_EXIT_INSTR_OFFSETS
	.align		4
        /*0058*/ 	.byte	0x04, 0x1c
        /*005a*/ 	.short	(.L_560 - .L_559)


	//   ....[0]....
.L_559:
        /*005c*/ 	.word	0x00000080


	//   ....[1]....
        /*0060*/ 	.word	0x00000240


	//----- nvinfo : EIATTR_CRS_STACK_SIZE
	.align		4
.L_560:
        /*0064*/ 	.byte	0x04, 0x1e
        /*0066*/ 	.short	(.L_562 - .L_561)
.L_561:
        /*0068*/ 	.word	0x00000000


	//----- nvinfo : EIATTR_CBANK_PARAM_SIZE
	.align		4
.L_562:
        /*006c*/ 	.byte	0x03, 0x19
        /*006e*/ 	.short	0x0020


	//----- nvinfo : EIATTR_PARAM_CBANK
	.align		4
        /*0070*/ 	.byte	0x04, 0x0a
        /*0072*/ 	.short	(.L_564 - .L_563)
	.align		4
.L_563:
        /*0074*/ 	.word	index@(.nv.constant0.div_kernel)
        /*0078*/ 	.short	0x0380
        /*007a*/ 	.short	0x0020


	//----- nvinfo : EIATTR_SW_WAR
	.align		4
.L_564:
        /*007c*/ 	.byte	0x04, 0x36
        /*007e*/ 	.short	(.L_566 - .L_565)
.L_565:
        /*0080*/ 	.word	0x00000008
.L_566:


//--------------------- .nv.info.mul_kernel       --------------------------
	.section	.nv.info.mul_kernel,"",@"SHT_CUDA_INFO"
	.sectionflags	@""
	.align	4


	//----- nvinfo : EIATTR_CUDA_API_VERSION
	.align		4
        /*0000*/ 	.byte	0x04, 0x37
        /*0002*/ 	.short	(.L_568 - .L_567)
.L_567:
        /*0004*/ 	.word	0x00000082


	//----- nvinfo : EIATTR_KPARAM_INFO
	.align		4
.L_568:
        /*0008*/ 	.byte	0x04, 0x17
        /*000a*/ 	.short	(.L_570 - .L_569)
.L_569:
        /*000c*/ 	.word	0x00000000
        /*0010*/ 	.short	0x0003
        /*0012*/ 	.short	0x0018
        /*0014*/ 	.byte	0x00, 0xf0, 0x21, 0x00


	//----- nvinfo : EIATTR_KPARAM_INFO
	.align		4
.L_570:
        /*0018*/ 	.byte	0x04, 0x17
        /*001a*/ 	.short	(.L_572 - .L_571)
.L_571:
        /*001c*/ 	.word	0x00000000
        /*0020*/ 	.short	0x0002
        /*0022*/ 	.short	0x0010
        /*0024*/ 	.byte	0x00, 0xf5, 0x21, 0x00


	//----- nvinfo : EIATTR_KPARAM_INFO
	.align		4
.L_572:
        /*0028*/ 	.byte	0x04, 0x17
        /*002a*/ 	.short	(.L_574 - .L_573)
.L_573:
        /*002c*/ 	.word	0x00000000
        /*0030*/ 	.short	0x0001
        /*0032*/ 	.short	0x0008
        /*0034*/ 	.byte	0x00, 0xf5, 0x21, 0x00


	//----- nvinfo : EIATTR_KPARAM_INFO
	.align		4
.L_574:
        /*0038*/ 	.byte	0x04, 0x17
        /*003a*/ 	.short	(.L_576 - .L_575)
.L_575:
        /*003c*/ 	.word	0x00000000
        /*0040*/ 	.short	0x0000
        /*0042*/ 	.short	0x0000
        /*0044*/ 	.byte	0x00, 0xf5, 0x21, 0x00


	//----- nvinfo : EIATTR_SPARSE_MMA_MASK
	.align		4
.L_576:
        /*0048*/ 	.byte	0x03, 0x50
        /*004a*/ 	.short	0x0000


	//----- nvinfo : EIATTR_MAXREG_COUNT
	.align		4
        /*004c*/ 	.byte	0x03, 0x1b
        /*004e*/ 	.short	0x00ff


	//----- nvinfo : EIATTR_MERCURY_ISA_VERSION
	.align		4
        /*0050*/ 	.byte	0x03, 0x5f
        /*0052*/ 	.short	0x0101


	//----- nvinfo : EIATTR_VRC_CTA_INIT_COUNT
	.align		4
        /*0054*/ 	.byte	0x02, 0x4a
	.zero		1
	.zero		1


	//----- nvinfo : EIATTR_EXIT_INSTR_OFFSETS
	.align		4
        /*0058*/ 	.byte	0x04, 0x1c
        /*005a*/ 	.short	(.L_578 - .L_577)


	//   ....[0]....
.L_577:
        /*005c*/ 	.word	0x00000080


	//   ....[1]....
        /*0060*/ 	.word	0x00000180


	//----- nvinfo : EIATTR_CBANK_PARAM_SIZE
	.align		4
.L_578:
        /*0064*/ 	.byte	0x03, 0x19
        /*0066*/ 	.short	0x0020


	//----- nvinfo : EIATTR_PARAM_CBANK
	.align		4
        /*0068*/ 	.byte	0x04, 0x0a
        /*006a*/ 	.short	(.L_580 - .L_579)
	.align		4
.L_579:
        /*006c*/ 	.word	index@(.nv.constant0.mul_kernel)
        /*0070*/ 	.short	0x0380
        /*0072*/ 	.short	0x0020


	//----- nvinfo : EIATTR_SW_WAR
	.align		4
.L_580:
        /*0074*/ 	.byte	0x04, 0x36
        /*0076*/ 	.short	(.L_582 - .L_581)
.L_581:
        /*0078*/ 	.word	0x00000008
.L_582:


//--------------------- .nv.info.add_kernel       --------------------------
	.section	.nv.info.add_kernel,"",@"SHT_CUDA_INFO"
	.sectionflags	@""
	.align	4


	//----- nvinfo : EIATTR_CUDA_API_VERSION
	.align		4
        /*0000*/ 	.byte	0x04, 0x37
        /*0002*/ 	.short	(.L_584 - .L_583)
.L_583:
        /*0004*/ 	.word	0x00000082


	//----- nvinfo : EIATTR_KPARAM_INFO
	.align		4
.L_584:
        /*0008*/ 	.byte	0x04, 0x17
        /*000a*/ 	.short	(.L_586 - .L_585)
.L_585:
        /*000c*/ 	.word	0x00000000
        /*0010*/ 	.short	0x0003
        /*0012*/ 	.short	0x0018
        /*0014*/ 	.byte	0x00, 0xf0, 0x21, 0x00


	//----- nvinfo : EIATTR_KPARAM_INFO
	.align		4
.L_586:
        /*0018*/ 	.byte	0x04, 0x17
        /*001a*/ 	.short	(.L_588 - .L_587)
.L_587:
        /*001c*/ 	.word	0x00000000
        /*0020*/ 	.short	0x0002
        /*0022*/ 	.short	0x0010
        /*0024*/ 	.byte	0x00, 0xf5, 0x21, 0x00


	//----- nvinfo : EIATTR_KPARAM_INFO
	.align		4
.L_588:
        /*0028*/ 	.byte	0x04, 0x17
        /*002a*/ 	.short	(.L_590 - .L_589)
.L_589:
        /*002c*/ 	.word	0x00000000
        /*0030*/ 	.short	0x0001
        /*0032*/ 	.short	0x0008
        /*0034*/ 	.byte	0x00, 0xf5, 0x21, 0x00


	//----- nvinfo : EIATTR_KPARAM_INFO
	.align		4
.L_590:
        /*0038*/ 	.byte	0x04, 0x17
        /*003a*/ 	.short	(.L_592 - .L_591)
.L_591:
        /*003c*/ 	.word	0x00000000
        /*0040*/ 	.short	0x0000
        /*0042*/ 	.short	0x0000
        /*0044*/ 	.byte	0x00, 0xf5, 0x21, 0x00


	//----- nvinfo : EIATTR_SPARSE_MMA_MASK
	.align		4
.L_592:
        /*0048*/ 	.byte	0x03, 0x50
        /*004a*/ 	.short	0x0000


	//----- nvinfo : EIATTR_MAXREG_COUNT
	.align		4
        /*004c*/ 	.byte	0x03, 0x1b
        /*004e*/ 	.short	0x00ff


	//----- nvinfo : EIATTR_MERCURY_ISA_VERSION
	.align		4
        /*0050*/ 	.byte	0x03, 0x5f
        /*0052*/ 	.short	0x0101


	//----- nvinfo : EIATTR_VRC_CTA_INIT_COUNT
	.align		4
        /*0054*/ 	.byte	0x02, 0x4a
	.zero		1
	.zero		1


	//----- nvinfo : EIATTR_EXIT_INSTR_OFFSETS
	.align		4
        /*0058*/ 	.byte	0x04, 0x1c
        /*005a*/ 	.short	(.L_594 - .L_593)


	//   ....[0]....
.L_593:
        /*005c*/ 	.word	0x00000080


	//   ....[1]....
        /*0060*/ 	.word	0x00000180


	//----- nvinfo : EIATTR_CBANK_PARAM_SIZE
	.align		4
.L_594:
        /*0064*/ 	.byte	0x03, 0x19
        /*0066*/ 	.short	0x0020


	//----- nvinfo : EIATTR_PARAM_CBANK
	.align		4
        /*0068*/ 	.byte	0x04, 0x0a
        /*006a*/ 	.short	(.L_596 - .L_595)
	.align		4
.L_595:
        /*006c*/ 	.word	index@(.nv.constant0.add_kernel)
        /*0070*/ 	.short	0x0380
        /*0072*/ 	.short	0x0020


	//----- nvinfo : EIATTR_SW_WAR
	.align		4
.L_596:
        /*0074*/ 	.byte	0x04, 0x36
        /*0076*/ 	.short	(.L_598 - .L_597)
.L_597:
        /*0078*/ 	.word	0x00000008
.L_598:


//--------------------- .nv.callgraph             --------------------------
	.section	.nv.callgraph,"",@"SHT_CUDA_CALLGRAPH"
	.align	4
	.sectionentsize	8
	.align		4
        /*0000*/ 	.word	0x00000000
	.align		4
        /*0004*/ 	.word	0xffffffff
	.align		4
        /*0008*/ 	.word	0x00000000
	.align		4
        /*000c*/ 	.word	0xfffffffe
	.align		4
        /*0010*/ 	.word	0x00000000
	.align		4
        /*0014*/ 	.word	0xfffffffd
	.align		4
        /*0018*/ 	.word	0x00000000
	.align		4
        /*001c*/ 	.word	0xfffffffc


//--------------------- .nv.constant4             --------------------------
	.section	.nv.constant4,"a",@progbits
	.align	8
	.align		8
.nv.constant4:
        /*0000*/ 	.dword	__cudart_i2opi_f


//--------------------- .text.less_equal_kernel   --------------------------
	.section	.text.less_equal_kernel,"ax",@progbits
	.align	128
        .global         less_equal_kernel
        .type           less_equal_kernel,@function
        .size           less_equal_kernel,(.L_x_74 - less_equal_kernel)
        .other          less_equal_kernel,@"STO_CUDA_ENTRY STV_DEFAULT"
less_equal_kernel:
.text.less_equal_kernel:
[----:B------:R-:W-:Y:S01]  /*0000*/  LDC R1, c[0x0][0x37c] ;  /* 0x0000df00ff017b82 */ /* 0x000fe20000000800 */
[----:B------:R-:W0:Y:S07]  /*0010*/  S2R R3, SR_TID.X ;  /* 0x0000000000037919 */ /* 0x000e2e0000002100 */
[----:B------:R-:W0:Y:S01]  /*0020*/  S2UR UR4, SR_CTAID.X ;  /* 0x00000000000479c3 */ /* 0x000e220000002500 */
[----:B------:R-:W1:Y:S07]  /*0030*/  LDCU.64 UR6, c[0x0][0x398] ;  /* 0x00007300ff0677ac */ /* 0x000e6e0008000a00 */
[----:B------:R-:W0:Y:S02]  /*0040*/  LDC R6, c[0x0][0x360] ;  /* 0x0000d800ff067b82 */ /* 0x000e240000000800 */
[----:B0-----:R-:W-:-:S05]  /*0050*/  IMAD R6, R6, UR4, R3 ;  /* 0x0000000406067c24 */ /* 0x001fca000f8e0203 */
[----:B-1----:R-:W-:-:S04]  /*0060*/  ISETP.GE.U32.AND P0, PT, R6, UR6, PT ;  /* 0x0000000606007c0c */ /* 0x002fc8000bf06070 */
[----:B------:R-:W-:-:S13]  /*0070*/  ISETP.GE.U32.AND.EX P0, PT, RZ, UR7, PT, P0 ;  /* 0x00000007ff007c0c */ /* 0x000fda000bf06100 */
[----:B------:R-:W-:Y:S05]  /*0080*/  @P0 EXIT ;  /* 0x000000000000094d */ /* 0x000fea0003800000 */
[----:B------:R-:W0:Y:S01]  /*0090*/  LDCU.128 UR8, c[0x0][0x380] ;  /* 0x00007000ff0877ac */ /* 0x000e220008000c00 */
[----:B------:R-:W-:Y:S01]  /*00a0*/  IMAD.SHL.U32 R4, R6, 0x4, RZ ;  /* 0x0000000406047824 */ /* 0x000fe200078e00ff */
[----:B------:R-:W-:Y:S01]  /*00b0*/  SHF.R.U32.HI R0, RZ, 0x1e, R6 ;  /* 0x0000001eff007819 */ /* 0x000fe20000011606 */
[----:B------:R-:W1:Y:S01]  /*00c0*/  LDCU.64 UR4, c[0x0][0x358] ;  /* 0x00006b00ff0477ac */ /* 0x000e620008000a00 */
[----:B------:R-:W2:Y:S02]  /*00d0*/  LDCU.64 UR6, c[0x0][0x390] ;  /* 0x00007200ff0677ac */ /* 0x000ea40008000a00 */
[C---:B0-----:R-:W-:Y:S02]  /*00e0*/  IADD3 R2, P0, PT, R4.reuse, UR8, RZ ;  /* 0x0000000804027c10 */ /* 0x041fe4000ff1e0ff */
[----:B------:R-:W-:Y:S02]  /*00f0*/  IADD3 R4, P1, PT, R4, UR10, RZ ;  /* 0x0000000a04047c10 */ /* 0x000fe4000ff3e0ff */
[----:B------:R-:W-:-:S02]  /*0100*/  IADD3.X R3, PT, PT, R0, UR9, RZ, P0, !PT ;  /* 0x0000000900037c10 */ /* 0x000fc400087fe4ff */
[----:B------:R-:W-:-:S03]  /*0110*/  IADD3.X R5, PT, PT, R0, UR11, RZ, P1, !PT ;  /* 0x0000000b00057c10 */ /* 0x000fc60008ffe4ff */
[----:B-1----:R-:W3:Y:S04]  /*0120*/  LDG.E R2, desc[UR4][R2.64] ;  /* 0x0000000402027981 */ /* 0x002ee8000c1e1900 */
[----:B------:R-:W3:Y:S01]  /*0130*/  LDG.E R5, desc[UR4][R4.64] ;  /* 0x0000000404057981 */ /* 0x000ee2000c1e1900 */
[----:B--2---:R-:W-:-:S05]  /*0140*/  IADD3 R6, P1, PT, R6, UR6, RZ ;  /* 0x0000000606067c10 */ /* 0x004fca000ff3e0ff */
[----:B------:R-:W-:Y:S01]  /*0150*/  IMAD.X R7, RZ, RZ, UR7, P1 ;  /* 0x00000007ff077e24 */ /* 0x000fe200088e06ff */
[----:B---3--:R-:W-:-:S04]  /*0160*/  FSETP.GTU.AND P0, PT, R2, R5, PT ;  /* 0x000000050200720b */ /* 0x008fc80003f0c000 */
[----:B------:R-:W-:-:S05]  /*0170*/  SEL R9, RZ, 0x1, P0 ;  /* 0x00000001ff097807 */ /* 0x000fca0000000000 */
[----:B------:R-:W-:Y:S01]  /*0180*/  STG.E.U8 desc[UR4][R6.64], R9 ;  /* 0x0000000906007986 */ /* 0x000fe2000c101104 */
[----:B------:R-:W-:Y:S05]  /*0190*/  EXIT ;  /* 0x000000000000794d */ /* 0x000fea0003800000 */
.L_x_0:
[----:B------:R-:W-:-:S00]  /*01a0*/  BRA `(.L_x_0) ;  /* 0xfffffffc00fc7947 */ /* 0x000fc0000383ffff */
[----:B------:R-:W-:-:S00]  /*01b0*/  NOP ;  /* 0x0000000000007918 */ /* 0x000fc00000000000 */
        /* <DEDUP_REMOVED lines=12> */
.L_x_74:


//--------------------- .text.less_kernel         --------------------------
	.section	.text.less_kernel,"ax",@progbits
	.align	128
        .global         less_kernel
        .type           less_kernel,@function
        .size           less_kernel,(.L_x_75 - less_kernel)
        .other          less_kernel,@"STO_CUDA_ENTRY STV_DEFAULT"
less_kernel:
.text.less_kernel:
        /* <DEDUP_REMOVED lines=22> */
[----:B---3--:R-:W-:-:S04]  /*0160*/  FSETP.GEU.AND P0, PT, R2, R5, PT ;  /* 0x000000050200720b */ /* 0x008fc80003f0e000 */
[----:B------:R-:W-:-:S05]  /*0170*/  SEL R9, RZ, 0x1, P0 ;  /* 0x00000001ff097807 */ /* 0x000fca0000000000 */
[----:B------:R-:W-:Y:S01]  /*0180*/  STG.E.U8 desc[UR4][R6.64], R9 ;  /* 0x0000000906007986 */ /* 0x000fe2000c101104 */
[----:B------:R-:W-:Y:S05]  /*0190*/  EXIT ;  /* 0x000000000000794d */ /* 0x000fea0003800000 */
.L_x_1:
        /* <DEDUP_REMOVED lines=14> */
.L_x_75:


//--------------------- .text.greater_equal_kernel --------------------------
	.section	.text.greater_equal_kernel,"ax",@progbits
	.align	128
        .global         greater_equal_kernel
        .type           greater_equal_kernel,@function
        .size           greater_equal_kernel,(.L_x_76 - greater_equal_kernel)
        .other          greater_equal_kernel,@"STO_CUDA_ENTRY STV_DEFAULT"
greater_equal_kernel:
.text.greater_equal_kernel:
        /* <DEDUP_REMOVED lines=22> */
[----:B---3--:R-:W-:-:S04]  /*0160*/  FSETP.GE.AND P0, PT, R2, R5, PT ;  /* 0x000000050200720b */ /* 0x008fc80003f06000 */
[----:B------:R-:W-:-:S05]  /*0170*/  SEL R9, RZ, 0x1, !P0 ;  /* 0x00000001ff097807 */ /* 0x000fca0004000000 */
[----:B------:R-:W-:Y:S01]  /*0180*/  STG.E.U8 desc[UR4][R6.64], R9 ;  /* 0x0000000906007986 */ /* 0x000fe2000c101104 */
[----:B------:R-:W-:Y:S05]  /*0190*/  EXIT ;  /* 0x000000000000794d */ /* 0x000fea0003800000 */
.L_x_2:
        /* <DEDUP_REMOVED lines=14> */
.L_x_76:


//--------------------- .text.greater_kernel      --------------------------
	.section	.text.greater_kernel,"ax",@progbits
	.align	128
        .global         greater_kernel
        .type           greater_kernel,@function
        .size           greater_kernel,(.L_x_77 - greater_kernel)
        .other          greater_kernel,@"STO_CUDA_ENTRY STV_DEFAULT"
greater_kernel:
.text.greater_kernel:
        /* <DEDUP_REMOVED lines=22> */
[----:B---3--:R-:W-:-:S04]  /*0160*/  FSETP.GT.AND P0, PT, R2, R5, PT ;  /* 0x000000050200720b */ /* 0x008fc80003f04000 */
[----:B------:R-:W-:-:S05]  /*0170*/  SEL R9, RZ, 0x1, !P0 ;  /* 0x00000001ff097807 */ /* 0x000fca0004000000 */
[----:B------:R-:W-:Y:S01]  /*0180*/  STG.E.U8 desc[UR4][R6.64], R9 ;  /* 0x0000000906007986 */ /* 0x000fe2000c101104 */
[----:B------:R-:W-:Y:S05]  /*0190*/  EXIT ;  /* 0x000000000000794d */ /* 0x000fea0003800000 */
.L_x_3:
        /* <DEDUP_REMOVED lines=14> */
.L_x_77:


//--------------------- .text.not_equal_kernel    --------------------------
	.section	.text.not_equal_kernel,"ax",@progbits
	.align	128
        .global         not_equal_kernel
        .type           not_equal_kernel,@function
        .size           not_equal_kernel,(.L_x_78 - not_equal_kernel)
        .other          not_equal_kernel,@"STO_CUDA_ENTRY STV_DEFAULT"
not_equal_kernel:
.text.not_equal_kernel:
        /* <DEDUP_REMOVED lines=22> */
[----:B---3--:R-:W-:-:S04]  /*0160*/  FSETP.NEU.AND P0, PT, R2, R5, PT ;  /* 0x000000050200720b */ /* 0x008fc80003f0d000 */
[----:B------:R-:W-:-:S05]  /*0170*/  SEL R9, RZ, 0x1, !P0 ;  /* 0x00000001ff097807 */ /* 0x000fca0004000000 */
[----:B------:R-:W-:Y:S01]  /*0180*/  STG.E.U8 desc[UR4][R6.64], R9 ;  /* 0x0000000906007986 */ /* 0x000fe2000c101104 */
[----:B------:R-:W-:Y:S05]  /*0190*/  EXIT ;  /* 0x000000000000794d */ /* 0x000fea0003800000 */
.L_x_4:
        /* <DEDUP_REMOVED lines=14> */
.L_x_78:


//--------------------- .text.equal_kernel        --------------------------
	.section	.text.equal_kernel,"ax",@progbits
	.align	128
        .global         equal_kernel
        .type           equal_kernel,@function
        .size           equal_kernel,(.L_x_79 - equal_kernel)
        .other          equal_kernel,@"STO_CUDA_ENTRY STV_DEFAULT"
equal_kernel:
.text.equal_kernel:
        /* <DEDUP_REMOVED lines=23> */
[----:B------:R-:W-:-:S05]  /*0170*/  SEL R9, RZ, 0x1, P0 ;  /* 0x00000001ff097807 */ /* 0x000fca0000000000 */
[----:B------:R-:W-:Y:S01]  /*0180*/  STG.E.U8 desc[UR4][R6.64], R9 ;  /* 0x0000000906007986 */ /* 0x000fe2000c101104 */
[----:B------:R-:W-:Y:S05]  /*0190*/  EXIT ;  /* 0x000000000000794d */ /* 0x000fea0003800000 */
.L_x_5:
        /* <DEDUP_REMOVED lines=14> */
.L_x_79:


//--------------------- .text.where_kernel        --------------------------
	.section	.text.where_kernel,"ax",@progbits
	.align	128
        .global         where_kernel
        .type           where_kernel,@function
        .size           where_kernel,(.L_x_80 - where_kernel)
        .other          where_kernel,@"STO_CUDA_ENTRY STV_DEFAULT"
where_kernel:
.text.where_kernel:
        /* <DEDUP_REMOVED lines=9> */
[----:B------:R-:W0:Y:S01]  /*0090*/  LDCU.64 UR6, c[0x0][0x380] ;  /* 0x00007000ff0677ac */ /* 0x000e220008000a00 */
[----:B------:R-:W1:Y:S01]  /*00a0*/  LDCU.64 UR4, c[0x0][0x358] ;  /* 0x00006b00ff0477ac */ /* 0x000e620008000a00 */
[----:B0-----:R-:W-:-:S05]  /*00b0*/  IADD3 R2, P0, PT, R0, UR6, RZ ;  /* 0x0000000600027c10 */ /* 0x001fca000ff1e0ff */
[----:B------:R-:W-:Y:S01]  /*00c0*/  IMAD.X R3, RZ, RZ, UR7, P0 ;  /* 0x00000007ff037e24 */ /* 0x000fe200080e06ff */
[----:B------:R-:W0:Y:S04]  /*00d0*/  LDCU.64 UR6, c[0x0][0x398] ;  /* 0x00007300ff0677ac */ /* 0x000e280008000a00 */
[----:B-1----:R-:W2:Y:S02]  /*00e0*/  LDG.E.U8 R2, desc[UR4][R2.64] ;  /* 0x0000000402027981 */ /* 0x002ea4000c1e1100 */
[----:B--2---:R-:W-:-:S13]  /*00f0*/  ISETP.NE.AND P0, PT, R2, RZ, PT ;  /* 0x000000ff0200720c */ /* 0x004fda0003f05270 */
[----:B------:R-:W1:Y:S08]  /*0100*/  @P0 LDC.64 R4, c[0x0][0x388] ;  /* 0x0000e200ff040b82 */ /* 0x000e700000000a00 */
[----:B------:R-:W2:Y:S01]  /*0110*/  @!P0 LDC.64 R6, c[0x0][0x390] ;  /* 0x0000e400ff068b82 */ /* 0x000ea20000000a00 */
[----:B-1----:R-:W-:-:S04]  /*0120*/  @P0 LEA R4, P1, R0, R4, 0x2 ;  /* 0x0000000400040211 */ /* 0x002fc800078210ff */
[----:B------:R-:W-:-:S05]  /*0130*/  @P0 LEA.HI.X R5, R0, R5, RZ, 0x2, P1 ;  /* 0x0000000500050211 */ /* 0x000fca00008f14ff */
[----:B------:R-:W3:Y:S01]  /*0140*/  @P0 LDG.E R9, desc[UR4][R4.64] ;  /* 0x0000000404090981 */ /* 0x000ee2000c1e1900 */
[----:B--2---:R-:W-:-:S04]  /*0150*/  @!P0 LEA R6, P1, R0, R6, 0x2 ;  /* 0x0000000600068211 */ /* 0x004fc800078210ff */
[----:B------:R-:W-:-:S05]  /*0160*/  @!P0 LEA.HI.X R7, R0, R7, RZ, 0x2, P1 ;  /* 0x0000000700078211 */ /* 0x000fca00008f14ff */
[----:B------:R-:W3:Y:S01]  /*0170*/  @!P0 LDG.E R9, desc[UR4][R6.64] ;  /* 0x0000000406098981 */ /* 0x000ee2000c1e1900 */
[----:B0-----:R-:W-:-:S04]  /*0180*/  LEA R2, P0, R0, UR6, 0x2 ;  /* 0x0000000600027c11 */ /* 0x001fc8000f8010ff */
[----:B------:R-:W-:-:S05]  /*0190*/  LEA.HI.X R3, R0, UR7, RZ, 0x2, P0 ;  /* 0x0000000700037c11 */ /* 0x000fca00080f14ff */
[----:B---3--:R-:W-:Y:S01]  /*01a0*/  STG.E desc[UR4][R2.64], R9 ;  /* 0x0000000902007986 */ /* 0x008fe2000c101904 */
[----:B------:R-:W-:Y:S05]  /*01b0*/  EXIT ;  /* 0x000000000000794d */ /* 0x000fea0003800000 */
.L_x_6:
        /* <DEDUP_REMOVED lines=12> */
.L_x_80:


//--------------------- .text.clip_kernel         --------------------------
	.section	.text.clip_kernel,"ax",@progbits
	.align	128
        .global         clip_kernel
        .type           clip_kernel,@function
        .size           clip_kernel,(.L_x_81 - clip_kernel)
        .other          clip_kernel,@"STO_CUDA_ENTRY STV_DEFAULT"
clip_kernel:
.text.clip_kernel:
        /* <DEDUP_REMOVED lines=14> */
[----:B0-----:R-:W-:-:S04]  /*00e0*/  IADD3 R2, P0, PT, R4, UR8, RZ ;  /* 0x0000000804027c10 */ /* 0x001fc8000ff1e0ff */
[----:B------:R-:W-:-:S05]  /*00f0*/  IADD3.X R3, PT, PT, R5, UR9, RZ, P0, !PT ;  /* 0x0000000905037c10 */ /* 0x000fca00087fe4ff */
[----:B-1----:R-:W3:Y:S01]  /*0100*/  LDG.E R2, desc[UR4][R2.64] ;  /* 0x0000000402027981 */ /* 0x002ee2000c1e1900 */
[----:B--2---:R-:W-:-:S04]  /*0110*/  IADD3 R4, P0, PT, R4, UR6, RZ ;  /* 0x0000000604047c10 */ /* 0x004fc8000ff1e0ff */
[----:B------:R-:W-:Y:S02]  /*0120*/  IADD3.X R5, PT, PT, R5, UR7, RZ, P0, !PT ;  /* 0x0000000705057c10 */ /* 0x000fe400087fe4ff */
[----:B---3--:R-:W-:-:S04]  /*0130*/  FMNMX R0, R2, UR10, !PT ;  /* 0x0000000a02007c09 */ /* 0x008fc8000f800000 */
[----:B------:R-:W-:-:S05]  /*0140*/  FMNMX R7, R0, UR11, PT ;  /* 0x0000000b00077c09 */ /* 0x000fca000b800000 */
[----:B------:R-:W-:Y:S01]  /*0150*/  STG.E desc[UR4][R4.64], R7 ;  /* 0x0000000704007986 */ /* 0x000fe2000c101904 */
[----:B------:R-:W-:Y:S05]  /*0160*/  EXIT ;  /* 0x000000000000794d */ /* 0x000fea0003800000 */
.L_x_7:
        /* <DEDUP_REMOVED lines=9> */
.L_x_81:


//--------------------- .text.minimum_kernel      --------------------------
	.section	.text.minimum_kernel,"ax",@progbits
	.align	128
        .global         minimum_kernel
        .type           minimum_kernel,@function
        .size           minimum_kernel,(.L_x_82 - minimum_kernel)
        .other          minimum_kernel,@"STO_CUDA_ENTRY STV_DEFAULT"
minimum_kernel:
.text.minimum_kernel:
        /* <DEDUP_REMOVED lines=17> */
[----:B------:R-:W-:-:S04]  /*0110*/  IADD3.X R3, PT, PT, R0, UR9, RZ, P0, !PT ;  /* 0x0000000900037c10 */ /* 0x000fc800087fe4ff */
[----:B-1----:R-:W3:Y:S04]  /*0120*/  LDG.E R5, desc[UR4][R4.64] ;  /* 0x0000000404057981 */ /* 0x002ee8000c1e1900 */
[----:B------:R-:W3:Y:S01]  /*0130*/  LDG.E R2, desc[UR4][R2.64] ;  /* 0x0000000402027981 */ /* 0x000ee2000c1e1900 */
[----:B--2---:R-:W-:-:S04]  /*0140*/  IADD3 R6, P0, PT, R6, UR6, RZ ;  /* 0x0000000606067c10 */ /* 0x004fc8000ff1e0ff */
[----:B------:R-:W-:Y:S02]  /*0150*/  IADD3.X R7, PT, PT, R0, UR7, RZ, P0, !PT ;  /* 0x0000000700077c10 */ /* 0x000fe400087fe4ff */
[----:B---3--:R-:W-:-:S05]  /*0160*/  FMNMX R9, R2, R5, PT ;  /* 0x0000000502097209 */ /* 0x008fca0003800000 */
[----:B------:R-:W-:Y:S01]  /*0170*/  STG.E desc[UR4][R6.64], R9 ;  /* 0x0000000906007986 */ /* 0x000fe2000c101904 */
[----:B------:R-:W-:Y:S05]  /*0180*/  EXIT ;  /* 0x000000000000794d */ /* 0x000fea0003800000 */
.L_x_8:
        /* <DEDUP_REMOVED lines=15> */
.L_x_82:


//--------------------- .text.maximum_kernel      --------------------------
	.section	.text.maximum_kernel,"ax",@progbits
	.align	128
        .global         maximum_kernel
        .type           maximum_kernel,@function
        .size           maximum_kernel,(.L_x_83 - maximum_kernel)
        .other          maximum_kernel,@"STO_CUDA_ENTRY STV_DEFAULT"
maximum_kernel:
.text.maximum_kernel:
        /* <DEDUP_REMOVED lines=22> */
[----:B---3--:R-:W-:-:S05]  /*0160*/  FMNMX R9, R2, R5, !PT ;  /* 0x0000000502097209 */ /* 0x008fca0007800000 */
[----:B------:R-:W-:Y:S01]  /*0170*/  STG.E desc[UR4][R6.64], R9 ;  /* 0x0000000906007986 */ /* 0x000fe2000c101904 */
[----:B------:R-:W-:Y:S05]  /*0180*/  EXIT ;  /* 0x000000000000794d */ /* 0x000fea0003800000 */
.L_x_9:
        /* <DEDUP_REMOVED lines=15> */
.L_x_83:


//--------------------- .text.cos_kernel          --------------------------
	.section	.text.cos_kernel,"ax",@progbits
	.align	128
        .global         cos_kernel
        .type           cos_kernel,@function
        .size           cos_kernel,(.L_x_84 - cos_kernel)
        .other          cos_kernel,@"STO_CUDA_ENTRY STV_DEFAULT"
cos_kernel:
.text.cos_kernel:
        /* <DEDUP_REMOVED lines=10> */
[----:B------:R-:W-:Y:S01]  /*00a0*/  IMAD.SHL.U32 R3, R2, 0x4, RZ ;  /* 0x0000000402037824 */ /* 0x000fe200078e00ff */
[----:B------:R-:W-:Y:S01]  /*00b0*/  SHF.R.U32.HI R2, RZ, 0x1e, R2 ;  /* 0x0000001eff027819 */ /* 0x000fe20000011602 */
[----:B------:R-:W1:Y:S03]  /*00c0*/  LDCU.64 UR6, c[0x0][0x358] ;  /* 0x00006b00ff0677ac */ /* 0x000e660008000a00 */
[----:B0-----:R-:W-:-:S04]  /*00d0*/  IADD3 R4, P0, PT, R3, UR4, RZ ;  /* 0x0000000403047c10 */ /* 0x001fc8000ff1e0ff */
[----:B------:R-:W-:-:S05]  /*00e0*/  IADD3.X R5, PT, PT, R2, UR5, RZ, P0, !PT ;  /* 0x0000000502057c10 */ /* 0x000fca00087fe4ff */
[----:B-1----:R-:W2:Y:S01]  /*00f0*/  LDG.E R0, desc[UR6][R4.64] ;  /* 0x0000000604007981 */ /* 0x002ea2000c1e1900 */
[----:B------:R-:W-:Y:S01]  /*0100*/  BSSY.RECONVERGENT B0, `(.L_x_10) ;  /* 0x0000069000007945 */ /* 0x000fe20003800200 */
[C---:B--2---:R-:W-:Y:S01]  /*0110*/  FMUL R6, R0.reuse, 0.63661974668502807617 ;  /* 0x3f22f98300067820 */ /* 0x044fe20000400000 */
[----:B------:R-:W-:-:S03]  /*0120*/  FSETP.GE.AND P0, PT, |R0|, 105615, PT ;  /* 0x47ce47800000780b */ /* 0x000fc60003f06200 */
[----:B------:R-:W0:Y:S02]  /*0130*/  F2I.NTZ R9, R6 ;  /* 0x0000000600097305 */ /* 0x000e240000203100 */
[----:B0-----:R-:W-:-:S05]  /*0140*/  I2FP.F32.S32 R7, R9 ;  /* 0x0000000900077245 */ /* 0x001fca0000201400 */
[----:B------:R-:W-:-:S04]  /*0150*/  FFMA R8, R7, -1.5707962512969970703, R0 ;  /* 0xbfc90fda07087823 */ /* 0x000fc80000000000 */
[----:B------:R-:W-:-:S04]  /*0160*/  FFMA R8, R7, -7.5497894158615963534e-08, R8 ;  /* 0xb3a2216807087823 */ /* 0x000fc80000000008 */
[----:B------:R-:W-:Y:S01]  /*0170*/  FFMA R7, R7, -5.3903029534742383927e-15, R8 ;  /* 0xa7c234c507077823 */ /* 0x000fe20000000008 */
[----:B------:R-:W-:Y:S06]  /*0180*/  @!P0 BRA `(.L_x_11) ;  /* 0x0000000400808947 */ /* 0x000fec0003800000 */
[----:B------:R-:W-:-:S13]  /*0190*/  FSETP.NEU.AND P0, PT, |R0|, +INF , PT ;  /* 0x7f8000000000780b */ /* 0x000fda0003f0d200 */
[----:B------:R-:W-:Y:S01]  /*01a0*/  @!P0 FMUL R7, RZ, R0 ;  /* 0x00000000ff078220 */ /* 0x000fe20000400000 */
[----:B------:R-:W-:Y:S01]  /*01b0*/  @!P0 IMAD.MOV.U32 R9, RZ, RZ, RZ ;  /* 0x000000ffff098224 */ /* 0x000fe200078e00ff */
[----:B------:R-:W-:Y:S06]  /*01c0*/  @!P0 BRA `(.L_x_11) ;  /* 0x0000000400708947 */ /* 0x000fec0003800000 */
[----:B------:R-:W-:Y:S01]  /*01d0*/  IMAD.SHL.U32 R5, R0, 0x100, RZ ;  /* 0x0000010000057824 */ /* 0x000fe200078e00ff */
[----:B------:R-:W0:Y:S01]  /*01e0*/  LDCU.64 UR8, c[0x4][URZ] ;  /* 0x01000000ff0877ac */ /* 0x000e220008000a00 */
[----:B------:R-:W-:Y:S02]  /*01f0*/  IMAD.MOV.U32 R4, RZ, RZ, RZ ;  /* 0x000000ffff047224 */ /* 0x000fe400078e00ff */
[----:B------:R-:W-:Y:S01]  /*0200*/  IMAD.MOV.U32 R16, RZ, RZ, RZ ;  /* 0x000000ffff107224 */ /* 0x000fe200078e00ff */
[----:B------:R-:W-:Y:S01]  /*0210*/  LOP3.LUT R5, R5, 0x80000000, RZ, 0xfc, !PT ;  /* 0x8000000005057812 */ /* 0x000fe200078efcff */
[----:B------:R-:W-:Y:S01]  /*0220*/  UMOV UR5, URZ ;  /* 0x000000ff00057c82 */ /* 0x000fe20008000000 */
[----:B------:R-:W-:-:S05]  /*0230*/  UMOV UR4, URZ ;  /* 0x000000ff00047c82 */ /* 0x000fca0008000000 */
.L_x_12:
[----:B0-----:R-:W-:Y:S02]  /*0240*/  IMAD.U32 R8, RZ, RZ, UR8 ;  /* 0x00000008ff087e24 */ /* 0x001fe4000f8e00ff */
[----:B------:R-:W-:-:S05]  /*0250*/  IMAD.U32 R9, RZ, RZ, UR9 ;  /* 0x00000009ff097e24 */ /* 0x000fca000f8e00ff */
[----:B------:R-:W2:Y:S01]  /*0260*/  LDG.E.CONSTANT R6, desc[UR6][R8.64] ;  /* 0x0000000608067981 */ /* 0x000ea2000c1e9900 */
[----:B------:R-:W-:Y:S01]  /*0270*/  UIADD3 UR4, UPT, UPT, UR4, 0x1, URZ ;  /* 0x0000000104047890 */ /* 0x000fe2000fffe0ff */
[C---:B------:R-:W-:Y:S01]  /*0280*/  ISETP.EQ.AND P0, PT, R16.reuse, RZ, PT ;  /* 0x000000ff1000720c */ /* 0x040fe20003f02270 */
[----:B------:R-:W-:Y:S01]  /*0290*/  UIADD3 UR8, UP1, UPT, UR8, 0x4, URZ ;  /* 0x0000000408087890 */ /* 0x000fe2000ff3e0ff */
[C---:B------:R-:W-:Y:S01]  /*02a0*/  ISETP.EQ.AND P1, PT, R16.reuse, 0x4, PT ;  /* 0x000000041000780c */ /* 0x040fe20003f22270 */
[----:B------:R-:W-:Y:S01]  /*02b0*/  UISETP.NE.AND UP0, UPT, UR4, 0x6, UPT ;  /* 0x000000060400788c */ /* 0x000fe2000bf05270 */
[C---:B------:R-:W-:Y:S01]  /*02c0*/  ISETP.EQ.AND P2, PT, R16.reuse, 0x8, PT ;  /* 0x000000081000780c */ /* 0x040fe20003f42270 */
[----:B------:R-:W-:Y:S01]  /*02d0*/  UIADD3.X UR9, UPT, UPT, URZ, UR9, URZ, UP1, !UPT ;  /* 0x00000009ff097290 */ /* 0x000fe20008ffe4ff */
[C---:B------:R-:W-:Y:S02]  /*02e0*/  ISETP.EQ.AND P3, PT, R16.reuse, 0xc, PT ;  /* 0x0000000c1000780c */ /* 0x040fe40003f62270 */
[----:B------:R-:W-:-:S02]  /*02f0*/  ISETP.EQ.AND P4, PT, R16, 0x10, PT ;  /* 0x000000101000780c */ /* 0x000fc40003f82270 */
[C---:B------:R-:W-:Y:S01]  /*0300*/  ISETP.EQ.AND P5, PT, R16.reuse, 0x14, PT ;  /* 0x000000141000780c */ /* 0x040fe20003fa2270 */
[----:B------:R-:W-:Y:S02]  /*0310*/  VIADD R16, R16, 0x4 ;  /* 0x0000000410107836 */ /* 0x000fe40000000000 */
[----:B--2---:R-:W-:-:S03]  /*0320*/  IMAD.WIDE.U32 R6, R6, R5, RZ ;  /* 0x0000000506067225 */ /* 0x004fc600078e00ff */
[----:B------:R-:W-:-:S04]  /*0330*/  IADD3 R6, P6, PT, R6, R4, RZ ;  /* 0x0000000406067210 */ /* 0x000fc80007fde0ff */
[----:B------:R-:W-:Y:S01]  /*0340*/  IADD3.X R4, PT, PT, R7, UR5, RZ, P6, !PT ;  /* 0x0000000507047c10 */ /* 0x000fe2000b7fe4ff */
[--C-:B------:R-:W-:Y:S01]  /*0350*/  @P0 IMAD.MOV.U32 R10, RZ, RZ, R6.reuse ;  /* 0x000000ffff0a0224 */ /* 0x100fe200078e0006 */
[----:B------:R-:W-:Y:S01]  /*0360*/  @P2 MOV R12, R6 ;  /* 0x00000006000c2202 */ /* 0x000fe20000000f00 */
[--C-:B------:R-:W-:Y:S02]  /*0370*/  @P1 IMAD.MOV.U32 R11, RZ, RZ, R6.reuse ;  /* 0x000000ffff0b1224 */ /* 0x100fe400078e0006 */
[--C-:B------:R-:W-:Y:S02]  /*0380*/  @P3 IMAD.MOV.U32 R13, RZ, RZ, R6.reuse ;  /* 0x000000ffff0d3224 */ /* 0x100fe400078e0006 */
[--C-:B------:R-:W-:Y:S02]  /*0390*/  @P4 IMAD.MOV.U32 R14, RZ, RZ, R6.reuse ;  /* 0x000000ffff0e4224 */ /* 0x100fe400078e0006 */
[----:B------:R-:W-:Y:S01]  /*03a0*/  @P5 IMAD.MOV.U32 R15, RZ, RZ, R6 ;  /* 0x000000ffff0f5224 */ /* 0x000fe200078e0006 */
[----:B------:R-:W-:Y:S06]  /*03b0*/  BRA.U UP0, `(.L_x_12) ;  /* 0xfffffffd00a07547 */ /* 0x000fec000b83ffff */
[----:B------:R-:W-:Y:S01]  /*03c0*/  SHF.R.U32.HI R5, RZ, 0x17, R0 ;  /* 0x00000017ff057819 */ /* 0x000fe20000011600 */
[----:B------:R-:W-:Y:S03]  /*03d0*/  BSSY.RECONVERGENT B1, `(.L_x_13) ;  /* 0x0000029000017945 */ /* 0x000fe60003800200 */
[C---:B------:R-:W-:Y:S02]  /*03e0*/  LOP3.LUT R6, R5.reuse, 0xe0, RZ, 0xc0, !PT ;  /* 0x000000e005067812 */ /* 0x040fe400078ec0ff */
[----:B------:R-:W-:-:S03]  /*03f0*/  LOP3.LUT P6, RZ, R5, 0x1f, RZ, 0xc0, !PT ;  /* 0x0000001f05ff7812 */ /* 0x000fc600078cc0ff */
[----:B------:R-:W-:-:S05]  /*0400*/  VIADD R6, R6, 0xffffff80 ;  /* 0xffffff8006067836 */ /* 0x000fca0000000000 */
[----:B------:R-:W-:-:S05]  /*0410*/  SHF.R.U32.HI R6, RZ, 0x5, R6 ;  /* 0x00000005ff067819 */ /* 0x000fca0000011606 */
[----:B------:R-:W-:-:S05]  /*0420*/  IMAD.U32 R9, R6, -0x4, RZ ;  /* 0xfffffffc06097824 */ /* 0x000fca00078e00ff */
[C---:B------:R-:W-:Y:S02]  /*0430*/  ISETP.EQ.AND P3, PT, R9.reuse, -0x18, PT ;  /* 0xffffffe80900780c */ /* 0x040fe40003f62270 */
[C---:B------:R-:W-:Y:S02]  /*0440*/  ISETP.EQ.AND P4, PT, R9.reuse, -0x14, PT ;  /* 0xffffffec0900780c */ /* 0x040fe40003f82270 */
[C---:B------:R-:W-:Y:S02]  /*0450*/  ISETP.EQ.AND P2, PT, R9.reuse, -0x10, PT ;  /* 0xfffffff00900780c */ /* 0x040fe40003f42270 */
[C---:B------:R-:W-:Y:S02]  /*0460*/  ISETP.EQ.AND P1, PT, R9.reuse, -0xc, PT ;  /* 0xfffffff40900780c */ /* 0x040fe40003f22270 */
[C---:B------:R-:W-:Y:S02]  /*0470*/  ISETP.EQ.AND P0, PT, R9.reuse, -0x8, PT ;  /* 0xfffffff80900780c */ /* 0x040fe40003f02270 */
[----:B------:R-:W-:-:S03]  /*0480*/  ISETP.EQ.AND P5, PT, R9, RZ, PT ;  /* 0x000000ff0900720c */ /* 0x000fc60003fa2270 */
[----:B------:R-:W-:Y:S01]  /*0490*/  @P3 IMAD.MOV.U32 R6, RZ, RZ, R10 ;  /* 0x000000ffff063224 */ /* 0x000fe200078e000a */
[C---:B------:R-:W-:Y:S01]  /*04a0*/  ISETP.EQ.AND P3, PT, R9.reuse, -0x4, PT ;  /* 0xfffffffc0900780c */ /* 0x040fe20003f62270 */
[----:B------:R-:W-:Y:S01]  /*04b0*/  @P4 IMAD.MOV.U32 R6, RZ, RZ, R11 ;  /* 0x000000ffff064224 */ /* 0x000fe200078e000b */
[----:B------:R-:W-:Y:S01]  /*04c0*/  @P4 MOV R7, R10 ;  /* 0x0000000a00074202 */ /* 0x000fe20000000f00 */
[----:B------:R-:W-:Y:S01]  /*04d0*/  @P2 IMAD.MOV.U32 R6, RZ, RZ, R12 ;  /* 0x000000ffff062224 */ /* 0x000fe200078e000c */
[----:B------:R-:W-:Y:S01]  /*04e0*/  ISETP.EQ.AND P4, PT, R9, 0x4, PT ;  /* 0x000000040900780c */ /* 0x000fe20003f82270 */
[----:B------:R-:W-:Y:S02]  /*04f0*/  @P1 IMAD.MOV.U32 R6, RZ, RZ, R13 ;  /* 0x000000ffff061224 */ /* 0x000fe400078e000d */
[----:B------:R-:W-:Y:S02]  /*0500*/  @P0 IMAD.MOV.U32 R6, RZ, RZ, R14 ;  /* 0x000000ffff060224 */ /* 0x000fe400078e000e */
[----:B------:R-:W-:-:S02]  /*0510*/  @P2 IMAD.MOV.U32 R7, RZ, RZ, R11 ;  /* 0x000000ffff072224 */ /* 0x000fc400078e000b */
[----:B------:R-:W-:Y:S02]  /*0520*/  @P1 IMAD.MOV.U32 R7, RZ, RZ, R12 ;  /* 0x000000ffff071224 */ /* 0x000fe400078e000c */
[----:B------:R-:W-:Y:S02]  /*0530*/  @P3 IMAD.MOV.U32 R6, RZ, RZ, R15 ;  /* 0x000000ffff063224 */ /* 0x000fe400078e000f */
[--C-:B------:R-:W-:Y:S02]  /*0540*/  @P5 IMAD.MOV.U32 R6, RZ, RZ, R4.reuse ;  /* 0x000000ffff065224 */ /* 0x100fe400078e0004 */
[----:B------:R-:W-:Y:S01]  /*0550*/  @P0 IMAD.MOV.U32 R7, RZ, RZ, R13 ;  /* 0x000000ffff070224 */ /* 0x000fe200078e000d */
[----:B------:R-:W-:Y:S01]  /*0560*/  @P3 MOV R7, R14 ;  /* 0x0000000e00073202 */ /* 0x000fe20000000f00 */
[----:B------:R-:W-:Y:S02]  /*0570*/  @P5 IMAD.MOV.U32 R7, RZ, RZ, R15 ;  /* 0x000000ffff075224 */ /* 0x000fe400078e000f */
[----:B------:R-:W-:-:S02]  /*0580*/  @P4 IMAD.MOV.U32 R7, RZ, RZ, R4 ;  /* 0x000000ffff074224 */ /* 0x000fc400078e0004 */
[----:B------:R-:W-:Y:S01]  /*0590*/  IMAD.MOV.U32 R8, RZ, RZ, R6 ;  /* 0x000000ffff087224 */ /* 0x000fe200078e0006 */
[----:B------:R-:W-:Y:S06]  /*05a0*/  @!P6 BRA `(.L_x_14) ;  /* 0x00000000002ce947 */ /* 0x000fec0003800000 */
[----:B------:R-:W-:Y:S01]  /*05b0*/  @P2 IMAD.MOV.U32 R6, RZ, RZ, R10 ;  /* 0x000000ffff062224 */ /* 0x000fe200078e000a */
[----:B------:R-:W-:Y:S01]  /*05c0*/  @P1 MOV R6, R11 ;  /* 0x0000000b00061202 */ /* 0x000fe20000000f00 */
[----:B------:R-:W-:Y:S01]  /*05d0*/  @P0 IMAD.MOV.U32 R6, RZ, RZ, R12 ;  /* 0x000000ffff060224 */ /* 0x000fe200078e000c */
[----:B------:R-:W-:Y:S01]  /*05e0*/  ISETP.EQ.AND P0, PT, R9, 0x8, PT ;  /* 0x000000080900780c */ /* 0x000fe20003f02270 */
[----:B------:R-:W-:Y:S01]  /*05f0*/  @P3 IMAD.MOV.U32 R6, RZ, RZ, R13 ;  /* 0x000000ffff063224 */ /* 0x000fe200078e000d */
[----:B------:R-:W-:Y:S01]  /*0600*/  LOP3.LUT R5, R5, 0x1f, RZ, 0xc0, !PT ;  /* 0x0000001f05057812 */ /* 0x000fe200078ec0ff */
[----:B------:R-:W-:Y:S02]  /*0610*/  @P5 IMAD.MOV.U32 R6, RZ, RZ, R14 ;  /* 0x000000ffff065224 */ /* 0x000fe400078e000e */
[----:B------:R-:W-:Y:S01]  /*0620*/  @P4 IMAD.MOV.U32 R6, RZ, RZ, R15 ;  /* 0x000000ffff064224 */ /* 0x000fe200078e000f */
[----:B------:R-:W-:-:S07]  /*0630*/  SHF.L.W.U32.HI R8, R7, R5, R8 ;  /* 0x0000000507087219 */ /* 0x000fce0000010e08 */
[----:B------:R-:W-:-:S05]  /*0640*/  @P0 IMAD.MOV.U32 R6, RZ, RZ, R4 ;  /* 0x000000ffff060224 */ /* 0x000fca00078e0004 */
[----:B------:R-:W-:-:S07]  /*0650*/  SHF.L.W.U32.HI R7, R6, R5, R7 ;  /* 0x0000000506077219 */ /* 0x000fce0000010e07 */
.L_x_14:
[----:B------:R-:W-:Y:S05]  /*0660*/  BSYNC.RECONVERGENT B1 ;  /* 0x0000000000017941 */ /* 0x000fea0003800200 */
.L_x_13:
[C---:B------:R-:W-:Y:S01]  /*0670*/  SHF.L.W.U32.HI R9, R7.reuse, 0x2, R8 ;  /* 0x0000000207097819 */ /* 0x040fe20000010e08 */
[----:B------:R-:W-:Y:S01]  /*0680*/  IMAD.SHL.U32 R7, R7, 0x4, RZ ;  /* 0x0000000407077824 */ /* 0x000fe200078e00ff */
[----:B------:R-:W-:Y:S01]  /*0690*/  UMOV UR4, 0x54442d19 ;  /* 0x54442d1900047882 */ /* 0x000fe20000000000 */
[----:B------:R-:W-:Y:S01]  /*06a0*/  UMOV UR5, 0x3bf921fb ;  /* 0x3bf921fb00057882 */ /* 0x000fe20000000000 */
[----:B------:R-:W-:Y:S02]  /*06b0*/  SHF.R.S32.HI R4, RZ, 0x1f, R9 ;  /* 0x0000001fff047819 */ /* 0x000fe40000011409 */
[----:B------:R-:W-:Y:S02]  /*06c0*/  ISETP.GE.AND P0, PT, R0, RZ, PT ;  /* 0x000000ff0000720c */ /* 0x000fe40003f06270 */
[C---:B------:R-:W-:Y:S02]  /*06d0*/  LOP3.LUT R6, R4.reuse, R7, RZ, 0x3c, !PT ;  /* 0x0000000704067212 */ /* 0x040fe400078e3cff */
[----:B------:R-:W-:-:S02]  /*06e0*/  LOP3.LUT R7, R4, R9, RZ, 0x3c, !PT ;  /* 0x0000000904077212 */ /* 0x000fc400078e3cff */
[----:B------:R-:W-:Y:S02]  /*06f0*/  SHF.R.U32.HI R8, RZ, 0x1e, R8 ;  /* 0x0000001eff087819 */ /* 0x000fe40000011608 */
[----:B------:R-:W0:Y:S01]  /*0700*/  I2F.F64.S64 R4, R6 ;  /* 0x0000000600047312 */ /* 0x000e220000301c00 */
[C---:B------:R-:W-:Y:S02]  /*0710*/  LOP3.LUT R0, R9.reuse, R0, RZ, 0x3c, !PT ;  /* 0x0000000009007212 */ /* 0x040fe400078e3cff */
[----:B------:R-:W-:Y:S02]  /*0720*/  LEA.HI R9, R9, R8, RZ, 0x1 ;  /* 0x0000000809097211 */ /* 0x000fe400078f08ff */
[----:B------:R-:W-:Y:S02]  /*0730*/  ISETP.GE.AND P1, PT, R0, RZ, PT ;  /* 0x000000ff0000720c */ /* 0x000fe40003f26270 */
[----:B------:R-:W-:-:S05]  /*0740*/  IADD3 R0, PT, PT, -R9, RZ, RZ ;  /* 0x000000ff09007210 */ /* 0x000fca0007ffe1ff */
[----:B------:R-:W-:Y:S01]  /*0750*/  @!P0 IMAD.MOV.U32 R9, RZ, RZ, R0 ;  /* 0x000000ffff098224 */ /* 0x000fe200078e0000 */
[----:B0-----:R-:W-:-:S10]  /*0760*/  DMUL R4, R4, UR4 ;  /* 0x0000000404047c28 */ /* 0x001fd40008000000 */
[----:B------:R-:W0:Y:S02]  /*0770*/  F2F.F32.F64 R4, R4 ;  /* 0x0000000400047310 */ /* 0x000e240000301000 */
[----:B0-----:R-:W-:-:S07]  /*0780*/  FSEL R7, -R4, R4, !P1 ;  /* 0x0000000404077208 */ /* 0x001fce0004800100 */
.L_x_11:
[----:B------:R-:W-:Y:S05]  /*0790*/  BSYNC.RECONVERGENT B0 ;  /* 0x0000000000007941 */ /* 0x000fea0003800200 */
.L_x_10:
[----:B------:R-:W-:Y:S01]  /*07a0*/  LOP3.LUT R4, R9, 0x1, RZ, 0xc0, !PT ;  /* 0x0000000109047812 */ /* 0x000fe200078ec0ff */
[----:B------:R-:W-:Y:S02]  /*07b0*/  IMAD.MOV.U32 R0, RZ, RZ, 0x37cbac00 ;  /* 0x37cbac00ff007424 */ /* 0x000fe400078e00ff */
[----:B------:R-:W-:Y:S01]  /*07c0*/  FMUL R5, R7, R7 ;  /* 0x0000000707057220 */ /* 0x000fe20000400000 */
[----:B------:R-:W0:Y:S01]  /*07d0*/  LDCU.64 UR4, c[0x0][0x388] ;  /* 0x00007100ff0477ac */ /* 0x000e220008000a00 */
[----:B------:R-:W-:Y:S01]  /*07e0*/  ISETP.NE.U32.AND P0, PT, R4, 0x1, PT ;  /* 0x000000010400780c */ /* 0x000fe20003f05070 */
[----:B------:R-:W-:Y:S02]  /*07f0*/  IMAD.MOV.U32 R4, RZ, RZ, 0x3c0885e4 ;  /* 0x3c0885e4ff047424 */ /* 0x000fe400078e00ff */
[----:B------:R-:W-:Y:S01]  /*0800*/  FFMA R0, R5, R0, -0.0013887860113754868507 ;  /* 0xbab607ed05007423 */ /* 0x000fe20000000000 */
[----:B------:R-:W-:Y:S02]  /*0810*/  VIADD R9, R9, 0x1 ;  /* 0x0000000109097836 */ /* 0x000fe40000000000 */
[----:B------:R-:W-:Y:S01]  /*0820*/  IMAD.MOV.U32 R6, RZ, RZ, 0x3e2aaaa8 ;  /* 0x3e2aaaa8ff067424 */ /* 0x000fe200078e00ff */
[----:B------:R-:W-:-:S02]  /*0830*/  FSEL R4, R4, 0.041666727513074874878, !P0 ;  /* 0x3d2aaabb04047808 */ /* 0x000fc40004000000 */
[----:B------:R-:W-:Y:S02]  /*0840*/  FSEL R0, R0, -0.00019574658654164522886, P0 ;  /* 0xb94d415300007808 */ /* 0x000fe40000000000 */
[----:B------:R-:W-:Y:S02]  /*0850*/  LOP3.LUT P1, RZ, R9, 0x2, RZ, 0xc0, !PT ;  /* 0x0000000209ff7812 */ /* 0x000fe4000782c0ff */
[----:B------:R-:W-:Y:S01]  /*0860*/  FSEL R9, -R6, -0.4999999701976776123, !P0 ;  /* 0xbeffffff06097808 */ /* 0x000fe20004000100 */
[----:B------:R-:W-:Y:S01]  /*0870*/  FFMA R4, R5, R0, R4 ;  /* 0x0000000005047223 */ /* 0x000fe20000000004 */
[----:B------:R-:W-:-:S03]  /*0880*/  FSEL R0, R7, 1, !P0 ;  /* 0x3f80000007007808 */ /* 0x000fc60004000000 */
[----:B------:R-:W-:Y:S01]  /*0890*/  FFMA R9, R5, R4, R9 ;  /* 0x0000000405097223 */ /* 0x000fe20000000009 */
[----:B0-----:R-:W-:Y:S01]  /*08a0*/  IADD3 R4, P0, PT, R3, UR4, RZ ;  /* 0x0000000403047c10 */ /* 0x001fe2000ff1e0ff */
[----:B------:R-:W-:-:S04]  /*08b0*/  FFMA R5, R5, R0, RZ ;  /* 0x0000000005057223 */ /* 0x000fc800000000ff */
[----:B------:R-:W-:Y:S01]  /*08c0*/  FFMA R9, R5, R9, R0 ;  /* 0x0000000905097223 */ /* 0x000fe20000000000 */
[----:B------:R-:W-:-:S03]  /*08d0*/  IADD3.X R5, PT, PT, R2, UR5, RZ, P0, !PT ;  /* 0x0000000502057c10 */ /* 0x000fc600087fe4ff */
[----:B------:R-:W-:-:S05]  /*08e0*/  @P1 FADD R9, RZ, -R9 ;  /* 0x80000009ff091221 */ /* 0x000fca0000000000 */
[----:B------:R-:W-:Y:S01]  /*08f0*/  STG.E desc[UR6][R4.64], R9 ;  /* 0x0000000904007986 */ /* 0x000fe2000c101906 */
[----:B------:R-:W-:Y:S05]  /*0900*/  EXIT ;  /* 0x000000000000794d */ /* 0x000fea0003800000 */
.L_x_15:
        /* <DEDUP_REMOVED lines=15> */
.L_x_84:


//--------------------- .text.sin_kernel          --------------------------
	.section	.text.sin_kernel,"ax",@progbits
	.align	128
        .global         sin_kernel
        .type           sin_kernel,@function
        .size           sin_kernel,(.L_x_85 - sin_kernel)
        .other          sin_kernel,@"STO_CUDA_ENTRY STV_DEFAULT"
sin_kernel:
.text.sin_kernel:
        /* <DEDUP_REMOVED lines=36> */
.L_x_18:
        /* <DEDUP_REMOVED lines=37> */
[--C-:B------:R-:W-:Y:S01]  /*0490*/  @P3 IMAD.MOV.U32 R6, RZ, RZ, R10.reuse ;  /* 0x000000ffff063224 */ /* 0x100fe200078e000a */
[C---:B------:R-:W-:Y:S01]  /*04a0*/  ISETP.EQ.AND P3, PT, R9.reuse, -0x4, PT ;  /* 0xfffffffc0900780c */ /* 0x040fe20003f62270 */
[----:B------:R-:W-:Y:S02]  /*04b0*/  @P4 IMAD.MOV.U32 R7, RZ, RZ, R10 ;  /* 0x000000ffff074224 */ /* 0x000fe400078e000a */
[--C-:B------:R-:W-:Y:S01]  /*04c0*/  @P4 IMAD.MOV.U32 R6, RZ, RZ, R11.reuse ;  /* 0x000000ffff064224 */ /* 0x100fe200078e000b */
[----:B------:R-:W-:Y:S01]  /*04d0*/  ISETP.EQ.AND P4, PT, R9, 0x4, PT ;  /* 0x000000040900780c */ /* 0x000fe20003f82270 */
[----:B------:R-:W-:Y:S01]  /*04e0*/  @P2 IMAD.MOV.U32 R7, RZ, RZ, R11 ;  /* 0x000000ffff072224 */ /* 0x000fe200078e000b */
[----:B------:R-:W-:Y:S01]  /*04f0*/  @P2 MOV R6, R12 ;  /* 0x0000000c00062202 */ /* 0x000fe20000000f00 */
[----:B------:R-:W-:Y:S02]  /*0500*/  @P1 IMAD.MOV.U32 R6, RZ, RZ, R13 ;  /* 0x000000ffff061224 */ /* 0x000fe400078e000d */
[----:B------:R-:W-:-:S02]  /*0510*/  @P0 IMAD.MOV.U32 R6, RZ, RZ, R14 ;  /* 0x000000ffff060224 */ /* 0x000fc400078e000e */
[----:B------:R-:W-:Y:S02]  /*0520*/  @P1 IMAD.MOV.U32 R7, RZ, RZ, R12 ;  /* 0x000000ffff071224 */ /* 0x000fe400078e000c */
[----:B------:R-:W-:Y:S02]  /*0530*/  @P3 IMAD.MOV.U32 R6, RZ, RZ, R15 ;  /* 0x000000ffff063224 */ /* 0x000fe400078e000f */
[----:B------:R-:W-:Y:S02]  /*0540*/  @P5 IMAD.MOV.U32 R6, RZ, RZ, R4 ;  /* 0x000000ffff065224 */ /* 0x000fe400078e0004 */
[----:B------:R-:W-:Y:S02]  /*0550*/  @P0 IMAD.MOV.U32 R7, RZ, RZ, R13 ;  /* 0x000000ffff070224 */ /* 0x000fe400078e000d */
[----:B------:R-:W-:Y:S02]  /*0560*/  @P3 IMAD.MOV.U32 R7, RZ, RZ, R14 ;  /* 0x000000ffff073224 */ /* 0x000fe400078e000e */
[----:B------:R-:W-:Y:S01]  /*0570*/  @P5 IMAD.MOV.U32 R7, RZ, RZ, R15 ;  /* 0x000000ffff075224 */ /* 0x000fe200078e000f */
[----:B------:R-:W-:Y:S01]  /*0580*/  @P4 MOV R7, R4 ;  /* 0x0000000400074202 */ /* 0x000fe20000000f00 */
[----:B------:R-:W-:Y:S01]  /*0590*/  IMAD.MOV.U32 R8, RZ, RZ, R6 ;  /* 0x000000ffff087224 */ /* 0x000fe200078e0006 */
[----:B------:R-:W-:Y:S06]  /*05a0*/  @!P6 BRA `(.L_x_20) ;  /* 0x00000000002ce947 */ /* 0x000fec0003800000 */
[----:B------:R-:W-:Y:S01]  /*05b0*/  @P2 IMAD.MOV.U32 R6, RZ, RZ, R10 ;  /* 0x000000ffff062224 */ /* 0x000fe200078e000a */
[----:B------:R-:W-:Y:S01]  /*05c0*/  LOP3.LUT R5, R5, 0x1f, RZ, 0xc0, !PT ;  /* 0x0000001f05057812 */ /* 0x000fe200078ec0ff */
[----:B------:R-:W-:Y:S02]  /*05d0*/  @P1 IMAD.MOV.U32 R6, RZ, RZ, R11 ;  /* 0x000000ffff061224 */ /* 0x000fe400078e000b */
[----:B------:R-:W-:Y:S01]  /*05e0*/  @P0 IMAD.MOV.U32 R6, RZ, RZ, R12 ;  /* 0x000000ffff060224 */ /* 0x000fe200078e000c */
[----:B------:R-:W-:Y:S01]  /*05f0*/  ISETP.EQ.AND P0, PT, R9, 0x8, PT ;  /* 0x000000080900780c */ /* 0x000fe20003f02270 */
[----:B------:R-:W-:Y:S01]  /*0600*/  @P3 IMAD.MOV.U32 R6, RZ, RZ, R13 ;  /* 0x000000ffff063224 */ /* 0x000fe200078e000d */
[----:B------:R-:W-:Y:S01]  /*0610*/  SHF.L.W.U32.HI R8, R7, R5, R8 ;  /* 0x0000000507087219 */ /* 0x000fe20000010e08 */
[----:B------:R-:W-:Y:S02]  /*0620*/  @P5 IMAD.MOV.U32 R6, RZ, RZ, R14 ;  /* 0x000000ffff065224 */ /* 0x000fe400078e000e */
[----:B------:R-:W-:-:S08]  /*0630*/  @P4 IMAD.MOV.U32 R6, RZ, RZ, R15 ;  /* 0x000000ffff064224 */ /* 0x000fd000078e000f */
[----:B------:R-:W-:-:S04]  /*0640*/  @P0 MOV R6, R4 ;  /* 0x0000000400060202 */ /* 0x000fc80000000f00 */
[----:B------:R-:W-:-:S07]  /*0650*/  SHF.L.W.U32.HI R7, R6, R5, R7 ;  /* 0x0000000506077219 */ /* 0x000fce0000010e07 */
.L_x_20:
[----:B------:R-:W-:Y:S05]  /*0660*/  BSYNC.RECONVERGENT B1 ;  /* 0x0000000000017941 */ /* 0x000fea0003800200 */
.L_x_19:
        /* <DEDUP_REMOVED lines=12> */
[----:B------:R-:W-:-:S03]  /*0730*/  ISETP.GE.AND P1, PT, R0, RZ, PT ;  /* 0x000000ff0000720c */ /* 0x000fc60003f26270 */
[----:B------:R-:W-:-:S04]  /*0740*/  IMAD.MOV R0, RZ, RZ, -R9 ;  /* 0x000000ffff007224 */ /* 0x000fc800078e0a09 */
[----:B------:R-:W-:Y:S01]  /*0750*/  @!P0 IMAD.MOV.U32 R9, RZ, RZ, R0 ;  /* 0x000000ffff098224 */ /* 0x000fe200078e0000 */
[----:B0-----:R-:W-:-:S10]  /*0760*/  DMUL R4, R4, UR4 ;  /* 0x0000000404047c28 */ /* 0x001fd40008000000 */
[----:B------:R-:W0:Y:S02]  /*0770*/  F2F.F32.F64 R4, R4 ;  /* 0x0000000400047310 */ /* 0x000e240000301000 */
[----:B0-----:R-:W-:-:S07]  /*0780*/  FSEL R7, -R4, R4, !P1 ;  /* 0x0000000404077208 */ /* 0x001fce0004800100 */
.L_x_17:
[----:B------:R-:W-:Y:S05]  /*0790*/  BSYNC.RECONVERGENT B0 ;  /* 0x0000000000007941 */ /* 0x000fea0003800200 */
.L_x_16:
[----:B------:R-:W-:Y:S01]  /*07a0*/  LOP3.LUT R4, R9, 0x1, RZ, 0xc0, !PT ;  /* 0x0000000109047812 */ /* 0x000fe200078ec0ff */
[----:B------:R-:W-:Y:S02]  /*07b0*/  IMAD.MOV.U32 R0, RZ, RZ, 0x37cbac00 ;  /* 0x37cbac00ff007424 */ /* 0x000fe400078e00ff */
[----:B------:R-:W-:Y:S01]  /*07c0*/  FMUL R5, R7, R7 ;  /* 0x0000000707057220 */ /* 0x000fe20000400000 */
[----:B------:R-:W0:Y:S01]  /*07d0*/  LDCU.64 UR4, c[0x0][0x388] ;  /* 0x00007100ff0477ac */ /* 0x000e220008000a00 */
[----:B------:R-:W-:Y:S01]  /*07e0*/  ISETP.NE.U32.AND P0, PT, R4, 0x1, PT ;  /* 0x000000010400780c */ /* 0x000fe20003f05070 */
[----:B------:R-:W-:Y:S02]  /*07f0*/  IMAD.MOV.U32 R4, RZ, RZ, 0x3d2aaabb ;  /* 0x3d2aaabbff047424 */ /* 0x000fe400078e00ff */
[----:B------:R-:W-:Y:S01]  /*0800*/  FFMA R0, R5, R0, -0.0013887860113754868507 ;  /* 0xbab607ed05007423 */ /* 0x000fe20000000000 */
[----:B------:R-:W-:Y:S01]  /*0810*/  IMAD.MOV.U32 R6, RZ, RZ, 0x3effffff ;  /* 0x3effffffff067424 */ /* 0x000fe200078e00ff */
[----:B------:R-:W-:-:S02]  /*0820*/  LOP3.LUT P1, RZ, R9, 0x2, RZ, 0xc0, !PT ;  /* 0x0000000209ff7812 */ /* 0x000fc4000782c0ff */
[----:B------:R-:W-:Y:S02]  /*0830*/  FSEL R4, R4, 0.0083327032625675201416, !P0 ;  /* 0x3c0885e404047808 */ /* 0x000fe40004000000 */
[----:B------:R-:W-:Y:S02]  /*0840*/  FSEL R0, R0, -0.00019574658654164522886, !P0 ;  /* 0xb94d415300007808 */ /* 0x000fe40004000000 */
[----:B------:R-:W-:-:S03]  /*0850*/  FSEL R9, -R6, -0.16666662693023681641, !P0 ;  /* 0xbe2aaaa806097808 */ /* 0x000fc60004000100 */
[----:B------:R-:W-:Y:S01]  /*0860*/  FFMA R4, R5, R0, R4 ;  /* 0x0000000005047223 */ /* 0x000fe20000000004 */
[----:B------:R-:W-:-:S03]  /*0870*/  FSEL R0, R7, 1, P0 ;  /* 0x3f80000007007808 */ /* 0x000fc60000000000 */
        /* <DEDUP_REMOVED lines=8> */
.L_x_21:
        /* <DEDUP_REMOVED lines=16> */
.L_x_85:


//--------------------- .text.reciprocal_kernel   --------------------------
	.section	.text.reciprocal_kernel,"ax",@progbits
	.align	128
        .global         reciprocal_kernel
        .type           reciprocal_kernel,@function
        .size           reciprocal_kernel,(.L_x_70 - reciprocal_kernel)
        .other          reciprocal_kernel,@"STO_CUDA_ENTRY STV_DEFAULT"
reciprocal_kernel:
.text.reciprocal_kernel:
        /* <DEDUP_REMOVED lines=17> */
[----:B--2---:R-:W-:-:S05]  /*0110*/  VIADD R2, R0, 0x1800000 ;  /* 0x0180000000027836 */ /* 0x004fca0000000000 */
[----:B------:R-:W-:-:S04]  /*0120*/  LOP3.LUT R2, R2, 0x7f800000, RZ, 0xc0, !PT ;  /* 0x7f80000002027812 */ /* 0x000fc800078ec0ff */
[----:B------:R-:W-:-:S13]  /*0130*/  ISETP.GT.U32.AND P0, PT, R2, 0x1ffffff, PT ;  /* 0x01ffffff0200780c */ /* 0x000fda0003f04070 */
[----:B------:R-:W-:Y:S05]  /*0140*/  @P0 BRA `(.L_x_23) ;  /* 0x0000000000100947 */ /* 0x000fea0003800000 */
[----:B------:R-:W-:-:S07]  /*0150*/  MOV R6, 0x170 ;  /* 0x0000017000067802 */ /* 0x000fce0000000f00 */
[----:B------:R-:W-:Y:S05]  /*0160*/  CALL.REL.NOINC `($__internal_0_$__cuda_sm20_rcp_rn_f32_slowpath) ;  /* 0x0000000000307944 */ /* 0x000fea0003c00000 */
[----:B------:R-:W-:Y:S01]  /*0170*/  IMAD.MOV.U32 R7, RZ, RZ, R5 ;  /* 0x000000ffff077224 */ /* 0x000fe200078e0005 */
[----:B------:R-:W-:Y:S06]  /*0180*/  BRA `(.L_x_24) ;  /* 0x0000000000107947 */ /* 0x000fec0003800000 */
.L_x_23:
[----:B------:R-:W0:Y:S02]  /*0190*/  MUFU.RCP R7, R0 ;  /* 0x0000000000077308 */ /* 0x000e240000001000 */
[----:B0-----:R-:W-:-:S04]  /*01a0*/  FFMA R2, R0, R7, -1 ;  /* 0xbf80000000027423 */ /* 0x001fc80000000007 */
[----:B------:R-:W-:-:S04]  /*01b0*/  FADD.FTZ R2, -R2, -RZ ;  /* 0x800000ff02027221 */ /* 0x000fc80000010100 */
[----:B------:R-:W-:-:S07]  /*01c0*/  FFMA R7, R7, R2, R7 ;  /* 0x0000000207077223 */ /* 0x000fce0000000007 */
.L_x_24:
[----:B------:R-:W-:Y:S05]  /*01d0*/  BSYNC.RECONVERGENT B0 ;  /* 0x0000000000007941 */ /* 0x000fea0003800200 */
.L_x_22:
[----:B------:R-:W0:Y:S02]  /*01e0*/  LDCU.64 UR6, c[0x0][0x388] ;  /* 0x00007100ff0677ac */ /* 0x000e240008000a00 */
[----:B0-----:R-:W-:-:S04]  /*01f0*/  IADD3 R4, P0, PT, R4, UR6, RZ ;  /* 0x0000000604047c10 */ /* 0x001fc8000ff1e0ff */
[----:B------:R-:W-:-:S05]  /*0200*/  IADD3.X R5, PT, PT, R3, UR7, RZ, P0, !PT ;  /* 0x0000000703057c10 */ /* 0x000fca00087fe4ff */
[----:B------:R-:W-:Y:S01]  /*0210*/  STG.E desc[UR4][R4.64], R7 ;  /* 0x0000000704007986 */ /* 0x000fe2000c101904 */
[----:B------:R-:W-:Y:S05]  /*0220*/  EXIT ;  /* 0x000000000000794d */ /* 0x000fea0003800000 */
        .weak           $__internal_0_$__cuda_sm20_rcp_rn_f32_slowpath
        .type           $__internal_0_$__cuda_sm20_rcp_rn_f32_slowpath,@function
        .size           $__internal_0_$__cuda_sm20_rcp_rn_f32_slowpath,(.L_x_70 - $__internal_0_$__cuda_sm20_rcp_rn_f32_slowpath)
$__internal_0_$__cuda_sm20_rcp_rn_f32_slowpath:
[----:B------:R-:W-:Y:S01]  /*0230*/  IMAD.SHL.U32 R2, R0, 0x2, RZ ;  /* 0x0000000200027824 */ /* 0x000fe200078e00ff */
[----:B------:R-:W-:Y:S04]  /*0240*/  BSSY.RECONVERGENT B1, `(.L_x_25) ;  /* 0x0000030000017945 */ /* 0x000fe80003800200 */
[----:B------:R-:W-:-:S04]  /*0250*/  SHF.R.U32.HI R2, RZ, 0x18, R2 ;  /* 0x00000018ff027819 */ /* 0x000fc80000011602 */
[----:B------:R-:W-:-:S13]  /*0260*/  ISETP.NE.U32.AND P0, PT, R2, RZ, PT ;  /* 0x000000ff0200720c */ /* 0x000fda0003f05070 */
[----:B------:R-:W-:Y:S05]  /*0270*/  @P0 BRA `(.L_x_26) ;  /* 0x0000000000280947 */ /* 0x000fea0003800000 */
[----:B------:R-:W-:-:S05]  /*0280*/  IMAD.SHL.U32 R2, R0, 0x2, RZ ;  /* 0x0000000200027824 */ /* 0x000fca00078e00ff */
[----:B------:R-:W-:-:S13]  /*0290*/  ISETP.NE.AND P0, PT, R2, RZ, PT ;  /* 0x000000ff0200720c */ /* 0x000fda0003f05270 */
[----:B------:R-:W-:Y:S01]  /*02a0*/  @P0 FFMA R7, R0, 1.84467440737095516160e+19, RZ ;  /* 0x5f80000000070823 */ /* 0x000fe200000000ff */
[----:B------:R-:W-:Y:S08]  /*02b0*/  @!P0 MUFU.RCP R5, R0 ;  /* 0x0000000000058308 */ /* 0x000ff00000001000 */
[----:B------:R-:W0:Y:S02]  /*02c0*/  @P0 MUFU.RCP R2, R7 ;  /* 0x0000000700020308 */ /* 0x000e240000001000 */
[----:B0-----:R-:W-:-:S04]  /*02d0*/  @P0 FFMA R8, R7, R2, -1 ;  /* 0xbf80000007080423 */ /* 0x001fc80000000002 */
[----:B------:R-:W-:-:S04]  /*02e0*/  @P0 FADD.FTZ R9, -R8, -RZ ;  /* 0x800000ff08090221 */ /* 0x000fc80000010100 */
[----:B------:R-:W-:-:S04]  /*02f0*/  @P0 FFMA R2, R2, R9, R2 ;  /* 0x0000000902020223 */ /* 0x000fc80000000002 */
[----:B------:R-:W-:Y:S01]  /*0300*/  @P0 FFMA R5, R2, 1.84467440737095516160e+19, RZ ;  /* 0x5f80000002050823 */ /* 0x000fe200000000ff */
[----:B------:R-:W-:Y:S06]  /*0310*/  BRA `(.L_x_27) ;  /* 0x0000000000887947 */ /* 0x000fec0003800000 */
.L_x_26:
[----:B------:R-:W-:-:S05]  /*0320*/  VIADD R5, R2, 0xffffff03 ;  /* 0xffffff0302057836 */ /* 0x000fca0000000000 */
[----:B------:R-:W-:-:S13]  /*0330*/  ISETP.GT.U32.AND P0, PT, R5, 0x1, PT ;  /* 0x000000010500780c */ /* 0x000fda0003f04070 */
[----:B------:R-:W-:Y:S05]  /*0340*/  @P0 BRA `(.L_x_28) ;  /* 0x0000000000780947 */ /* 0x000fea0003800000 */
[----:B------:R-:W-:Y:S01]  /*0350*/  LOP3.LUT R7, R0, 0x7fffff, RZ, 0xc0, !PT ;  /* 0x007fffff00077812 */ /* 0x000fe200078ec0ff */
[----:B------:R-:W-:-:S03]  /*0360*/  IMAD.MOV.U32 R12, RZ, RZ, 0x3 ;  /* 0x00000003ff0c7424 */ /* 0x000fc600078e00ff */
[----:B------:R-:W-:Y:S02]  /*0370*/  LOP3.LUT R7, R7, 0x3f800000, RZ, 0xfc, !PT ;  /* 0x3f80000007077812 */ /* 0x000fe400078efcff */
[----:B------:R-:W-:Y:S02]  /*0380*/  SHF.L.U32 R11, R12, R5, RZ ;  /* 0x000000050c0b7219 */ /* 0x000fe400000006ff */
[----:B------:R-:W0:Y:S02]  /*0390*/  MUFU.RCP R8, R7 ;  /* 0x0000000700087308 */ /* 0x000e240000001000 */
[----:B0-----:R-:W-:-:S04]  /*03a0*/  FFMA R9, R7, R8, -1 ;  /* 0xbf80000007097423 */ /* 0x001fc80000000008 */
[----:B------:R-:W-:-:S04]  /*03b0*/  FADD.FTZ R9, -R9, -RZ ;  /* 0x800000ff09097221 */ /* 0x000fc80000010100 */
[CCC-:B------:R-:W-:Y:S01]  /*03c0*/  FFMA.RM R10, R8.reuse, R9.reuse, R8.reuse ;  /* 0x00000009080a7223 */ /* 0x1c0fe20000004008 */
[----:B------:R-:W-:-:S04]  /*03d0*/  FFMA.RP R9, R8, R9, R8 ;  /* 0x0000000908097223 */ /* 0x000fc80000008008 */
[C---:B------:R-:W-:Y:S02]  /*03e0*/  LOP3.LUT R8, R10.reuse, 0x7fffff, RZ, 0xc0, !PT ;  /* 0x007fffff0a087812 */ /* 0x040fe400078ec0ff */
[----:B------:R-:W-:Y:S02]  /*03f0*/  FSETP.NEU.FTZ.AND P0, PT, R10, R9, PT ;  /* 0x000000090a00720b */ /* 0x000fe40003f1d000 */
[----:B------:R-:W-:Y:S02]  /*0400*/  LOP3.LUT R8, R8, 0x800000, RZ, 0xfc, !PT ;  /* 0x0080000008087812 */ /* 0x000fe400078efcff */
[----:B------:R-:W-:Y:S02]  /*0410*/  SEL R9, RZ, 0xffffffff, !P0 ;  /* 0xffffffffff097807 */ /* 0x000fe40004000000 */
[----:B------:R-:W-:-:S03]  /*0420*/  LOP3.LUT R10, R11, R8, RZ, 0xc0, !PT ;  /* 0x000000080b0a7212 */ /* 0x000fc600078ec0ff */
[----:B------:R-:W-:Y:S01]  /*0430*/  IMAD.MOV R9, RZ, RZ, -R9 ;  /* 0x000000ffff097224 */ /* 0x000fe200078e0a09 */
[----:B------:R-:W-:-:S04]  /*0440*/  SHF.R.U32.HI R10, RZ, R5, R10 ;  /* 0x00000005ff0a7219 */ /* 0x000fc8000001160a */
[----:B------:R-:W-:Y:S02]  /*0450*/  LOP3.LUT P1, RZ, R9, R5, R8, 0xf8, !PT ;  /* 0x0000000509ff7212 */ /* 0x000fe4000782f808 */
[C---:B------:R-:W-:Y:S02]  /*0460*/  LOP3.LUT P0, RZ, R10.reuse, 0x1, RZ, 0xc0, !PT ;  /* 0x000000010aff7812 */ /* 0x040fe4000780c0ff */
[----:B------:R-:W-:-:S04]  /*0470*/  LOP3.LUT P2, RZ, R10, 0x2, RZ, 0xc0, !PT ;  /* 0x000000020aff7812 */ /* 0x000fc8000784c0ff */
[----:B------:R-:W-:Y:S02]  /*0480*/  PLOP3.LUT P0, PT, P0, P1, P2, 0xe0, 0x0 ;  /* 0x000000000000781c */ /* 0x000fe40000703c20 */
[----:B------:R-:W-:Y:S02]  /*0490*/  LOP3.LUT P1, RZ, R0, 0x7fffff, RZ, 0xc0, !PT ;  /* 0x007fffff00ff7812 */ /* 0x000fe4000782c0ff */
[----:B------:R-:W-:-:S05]  /*04a0*/  SEL R5, RZ, 0x1, !P0 ;  /* 0x00000001ff057807 */ /* 0x000fca0004000000 */
[----:B------:R-:W-:-:S05]  /*04b0*/  IMAD.MOV R5, RZ, RZ, -R5 ;  /* 0x000000ffff057224 */ /* 0x000fca00078e0a05 */
[----:B------:R-:W-:Y:S01]  /*04c0*/  ISETP.GE.AND P0, PT, R5, RZ, PT ;  /* 0x000000ff0500720c */ /* 0x000fe20003f06270 */
[----:B------:R-:W-:-:S05]  /*04d0*/  VIADD R5, R2, 0xffffff04 ;  /* 0xffffff0402057836 */ /* 0x000fca0000000000 */
[----:B------:R-:W-:-:S07]  /*04e0*/  SHF.R.U32.HI R5, RZ, R5, R8 ;  /* 0x00000005ff057219 */ /* 0x000fce0000011608 */
[----:B------:R-:W-:-:S04]  /*04f0*/  @!P0 VIADD R5, R5, 0x1 ;  /* 0x0000000105058836 */ /* 0x000fc80000000000 */
[----:B------:R-:W-:-:S05]  /*0500*/  @!P1 IMAD.SHL.U32 R5, R5, 0x2, RZ ;  /* 0x0000000205059824 */ /* 0x000fca00078e00ff */
[----:B------:R-:W-:Y:S01]  /*0510*/  LOP3.LUT R5, R5, 0x80000000, R0, 0xf8, !PT ;  /* 0x8000000005057812 */ /* 0x000fe200078ef800 */
[----:B------:R-:W-:Y:S06]  /*0520*/  BRA `(.L_x_27) ;  /* 0x0000000000047947 */ /* 0x000fec0003800000 */
.L_x_28:
[----:B------:R0:W1:Y:S02]  /*0530*/  MUFU.RCP R5, R0 ;  /* 0x0000000000057308 */ /* 0x0000640000001000 */
.L_x_27:
[----:B------:R-:W-:Y:S05]  /*0540*/  BSYNC.RECONVERGENT B1 ;  /* 0x0000000000017941 */ /* 0x000fea0003800200 */
.L_x_25:
[----:B------:R-:W-:-:S04]  /*0550*/  IMAD.MOV.U32 R7, RZ, RZ, 0x0 ;  /* 0x00000000ff077424 */ /* 0x000fc800078e00ff */
[----:B01----:R-:W-:Y:S05]  /*0560*/  RET.REL.NODEC R6 `(reciprocal_kernel) ;  /* 0xfffffff806a47950 */ /* 0x003fea0003c3ffff */
.L_x_29:
        /* <DEDUP_REMOVED lines=9> */
.L_x_70:


//--------------------- .text.neg_kernel          --------------------------
	.section	.text.neg_kernel,"ax",@progbits
	.align	128
        .global         neg_kernel
        .type           neg_kernel,@function
        .size           neg_kernel,(.L_x_87 - neg_kernel)
        .other          neg_kernel,@"STO_CUDA_ENTRY STV_DEFAULT"
neg_kernel:
.text.neg_kernel:
        /* <DEDUP_REMOVED lines=12> */
[----:B------:R-:W1:Y:S03]  /*00c0*/  LDCU.64 UR4, c[0x0][0x358] ;  /* 0x00006b00ff0477ac */ /* 0x000e660008000a00 */
[----:B0-----:R-:W-:-:S04]  /*00d0*/  IADD3 R2, P0, PT, R4, UR8, RZ ;  /* 0x0000000804027c10 */ /* 0x001fc8000ff1e0ff */
[----:B------:R-:W-:-:S05]  /*00e0*/  IADD3.X R3, PT, PT, R0, UR9, RZ, P0, !PT ;  /* 0x0000000900037c10 */ /* 0x000fca00087fe4ff */
[----:B-1----:R-:W2:Y:S01]  /*00f0*/  LDG.E R2, desc[UR4][R2.64] ;  /* 0x0000000402027981 */ /* 0x002ea2000c1e1900 */
[----:B------:R-:W-:-:S04]  /*0100*/  IADD3 R4, P0, PT, R4, UR10, RZ ;  /* 0x0000000a04047c10 */ /* 0x000fc8000ff1e0ff */
[----:B------:R-:W-:Y:S01]  /*0110*/  IADD3.X R5, PT, PT, R0, UR11, RZ, P0, !PT ;  /* 0x0000000b00057c10 */ /* 0x000fe200087fe4ff */
[----:B--2---:R-:W-:-:S05]  /*0120*/  FADD R7, -R2, -RZ ;  /* 0x800000ff02077221 */ /* 0x004fca0000000100 */
[----:B------:R-:W-:Y:S01]  /*0130*/  STG.E desc[UR4][R4.64], R7 ;  /* 0x0000000704007986 */ /* 0x000fe2000c101904 */
[----:B------:R-:W-:Y:S05]  /*0140*/  EXIT ;  /* 0x000000000000794d */ /* 0x000fea0003800000 */
.L_x_30:
        /* <DEDUP_REMOVED lines=11> */
.L_x_87:


//--------------------- .text.abs_kernel          --------------------------
	.section	.text.abs_kernel,"ax",@progbits
	.align	128
        .global         abs_kernel
        .type           abs_kernel,@function
        .size           abs_kernel,(.L_x_88 - abs_kernel)
        .other          abs_kernel,@"STO_CUDA_ENTRY STV_DEFAULT"
abs_kernel:
.text.abs_kernel:
        /* <DEDUP_REMOVED lines=18> */
[----:B--2---:R-:W-:-:S05]  /*0120*/  FADD R7, |R2|, -RZ ;  /* 0x800000ff02077221 */ /* 0x004fca0000000200 */
[----:B------:R-:W-:Y:S01]  /*0130*/  STG.E desc[UR4][R4.64], R7 ;  /* 0x0000000704007986 */ /* 0x000fe2000c101904 */
[----:B------:R-:W-:Y:S05]  /*0140*/  EXIT ;  /* 0x000000000000794d */ /* 0x000fea0003800000 */
.L_x_31:
        /* <DEDUP_REMOVED lines=11> */
.L_x_88:


//--------------------- .text.leaky_relu_kernel   --------------------------
	.section	.text.leaky_relu_kernel,"ax",@progbits
	.align	128
        .global         leaky_relu_kernel
        .type           leaky_relu_kernel,@function
        .size           leaky_relu_kernel,(.L_x_89 - leaky_relu_kernel)
        .other          leaky_relu_kernel,@"STO_CUDA_ENTRY STV_DEFAULT"
leaky_relu_kernel:
.text.leaky_relu_kernel:
        /* <DEDUP_REMOVED lines=12> */
[----:B------:R-:W1:Y:S01]  /*00c0*/  LDCU.64 UR4, c[0x0][0x358] ;  /* 0x00006b00ff0477ac */ /* 0x000e620008000a00 */
[----:B------:R-:W2:Y:S02]  /*00d0*/  LDCU.64 UR8, c[0x0][0x390] ;  /* 0x00007200ff0877ac */ /* 0x000ea40008000a00 */
[----:B0-----:R-:W-:Y:S01]  /*00e0*/  IADD3 R2, P0, PT, R4, UR6, RZ ;  /* 0x0000000604027c10 */ /* 0x001fe2000ff1e0ff */
[----:B------:R-:W0:Y:S03]  /*00f0*/  LDCU UR6, c[0x0][0x388] ;  /* 0x00007100ff0677ac */ /* 0x000e260008000800 */
[----:B------:R-:W-:-:S05]  /*0100*/  IADD3.X R3, PT, PT, R0, UR7, RZ, P0, !PT ;  /* 0x0000000700037c10 */ /* 0x000fca00087fe4ff */
[----:B-1----:R-:W3:Y:S01]  /*0110*/  LDG.E R7, desc[UR4][R2.64] ;  /* 0x0000000402077981 */ /* 0x002ee2000c1e1900 */
[----:B--2---:R-:W-:-:S04]  /*0120*/  IADD3 R4, P1, PT, R4, UR8, RZ ;  /* 0x0000000804047c10 */ /* 0x004fc8000ff3e0ff */
[----:B------:R-:W-:Y:S02]  /*0130*/  IADD3.X R5, PT, PT, R0, UR9, RZ, P1, !PT ;  /* 0x0000000900057c10 */ /* 0x000fe40008ffe4ff */
[----:B---3--:R-:W-:-:S13]  /*0140*/  FSETP.GT.AND P0, PT, R7, RZ, PT ;  /* 0x000000ff0700720b */ /* 0x008fda0003f04000 */
[----:B0-----:R-:W-:-:S05]  /*0150*/  @!P0 FMUL R7, R7, UR6 ;  /* 0x0000000607078c20 */ /* 0x001fca0008400000 */
[----:B------:R-:W-:Y:S01]  /*0160*/  STG.E desc[UR4][R4.64], R7 ;  /* 0x0000000704007986 */ /* 0x000fe2000c101904 */
[----:B------:R-:W-:Y:S05]  /*0170*/  EXIT ;  /* 0x000000000000794d */ /* 0x000fea0003800000 */
.L_x_32:
        /* <DEDUP_REMOVED lines=16> */
.L_x_89:


//--------------------- .text.relu_kernel         --------------------------
	.section	.text.relu_kernel,"ax",@progbits
	.align	128
        .global         relu_kernel
        .type           relu_kernel,@function
        .size           relu_kernel,(.L_x_90 - relu_kernel)
        .other          relu_kernel,@"STO_CUDA_ENTRY STV_DEFAULT"
relu_kernel:
.text.relu_kernel:
        /* <DEDUP_REMOVED lines=17> */
[----:B------:R-:W-:Y:S02]  /*0110*/  IADD3.X R5, PT, PT, R0, UR11, RZ, P0, !PT ;  /* 0x0000000b00057c10 */ /* 0x000fe400087fe4ff */
[----:B--2---:R-:W-:-:S05]  /*0120*/  FMNMX R7, RZ, R2, !PT ;  /* 0x00000002ff077209 */ /* 0x004fca0007800000 */
[----:B------:R-:W-:Y:S01]  /*0130*/  STG.E desc[UR4][R4.64], R7 ;  /* 0x0000000704007986 */ /* 0x000fe2000c101904 */
[----:B------:R-:W-:Y:S05]  /*0140*/  EXIT ;  /* 0x000000000000794d */ /* 0x000fea0003800000 */
.L_x_33:
        /* <DEDUP_REMOVED lines=11> */
.L_x_90:


//--------------------- .text.sigmoid_kernel      --------------------------
	.section	.text.sigmoid_kernel,"ax",@progbits
	.align	128
        .global         sigmoid_kernel
        .type           sigmoid_kernel,@function
        .size           sigmoid_kernel,(.L_x_71 - sigmoid_kernel)
        .other          sigmoid_kernel,@"STO_CUDA_ENTRY STV_DEFAULT"
sigmoid_kernel:
.text.sigmoid_kernel:
        /* <DEDUP_REMOVED lines=16> */
[----:B------:R-:W-:Y:S01]  /*0100*/  IMAD.MOV.U32 R5, RZ, RZ, 0x3bbb989d ;  /* 0x3bbb989dff057424 */ /* 0x000fe200078e00ff */
[----:B------:R-:W-:Y:S01]  /*0110*/  BSSY.RECONVERGENT B0, `(.L_x_34) ;  /* 0x0000016000007945 */ /* 0x000fe20003800200 */
[----:B------:R-:W-:Y:S02]  /*0120*/  IMAD.MOV.U32 R9, RZ, RZ, 0x437c0000 ;  /* 0x437c0000ff097424 */ /* 0x000fe400078e00ff */
[----:B--2---:R-:W-:-:S04]  /*0130*/  FFMA.SAT R0, R6, -R5, 0.5 ;  /* 0x3f00000006007423 */ /* 0x004fc80000002805 */
[----:B------:R-:W-:-:S04]  /*0140*/  FFMA.RM R0, R0, R9, 12582913 ;  /* 0x4b40000100007423 */ /* 0x000fc80000004009 */
[C---:B------:R-:W-:Y:S01]  /*0150*/  FADD R5, R0.reuse, -12583039 ;  /* 0xcb40007f00057421 */ /* 0x040fe20000000000 */
[----:B------:R-:W-:-:S03]  /*0160*/  IMAD.SHL.U32 R0, R0, 0x800000, RZ ;  /* 0x0080000000007824 */ /* 0x000fc600078e00ff */
[----:B------:R-:W-:-:S04]  /*0170*/  FFMA R5, R6, -1.4426950216293334961, -R5 ;  /* 0xbfb8aa3b06057823 */ /* 0x000fc80000000805 */
[----:B------:R-:W-:-:S06]  /*0180*/  FFMA R5, R6, -1.925963033500011079e-08, R5 ;  /* 0xb2a5706006057823 */ /* 0x000fcc0000000005 */
[----:B------:R-:W0:Y:S02]  /*0190*/  MUFU.EX2 R5, R5 ;  /* 0x0000000500057308 */ /* 0x000e240000000800 */
[----:B0-----:R-:W-:-:S04]  /*01a0*/  FFMA R0, R0, R5, 1 ;  /* 0x3f80000000007423 */ /* 0x001fc80000000005 */
[----:B------:R-:W-:-:S05]  /*01b0*/  VIADD R2, R0, 0x1800000 ;  /* 0x0180000000027836 */ /* 0x000fca0000000000 */
[----:B------:R-:W-:-:S04]  /*01c0*/  LOP3.LUT R2, R2, 0x7f800000, RZ, 0xc0, !PT ;  /* 0x7f80000002027812 */ /* 0x000fc800078ec0ff */
[----:B------:R-:W-:-:S13]  /*01d0*/  ISETP.GT.U32.AND P0, PT, R2, 0x1ffffff, PT ;  /* 0x01ffffff0200780c */ /* 0x000fda0003f04070 */
[----:B------:R-:W-:Y:S05]  /*01e0*/  @P0 BRA `(.L_x_35) ;  /* 0x0000000000100947 */ /* 0x000fea0003800000 */
[----:B------:R-:W-:-:S07]  /*01f0*/  MOV R6, 0x210 ;  /* 0x0000021000067802 */ /* 0x000fce0000000f00 */
[----:B------:R-:W-:Y:S05]  /*0200*/  CALL.REL.NOINC `($__internal_1_$__cuda_sm20_rcp_rn_f32_slowpath) ;  /* 0x0000000000307944 */ /* 0x000fea0003c00000 */
[----:B------:R-:W-:Y:S01]  /*0210*/  MOV R7, R5 ;  /* 0x0000000500077202 */ /* 0x000fe20000000f00 */
[----:B------:R-:W-:Y:S06]  /*0220*/  BRA `(.L_x_36) ;  /* 0x0000000000107947 */ /* 0x000fec0003800000 */
.L_x_35:
[----:B------:R-:W0:Y:S02]  /*0230*/  MUFU.RCP R7, R0 ;  /* 0x0000000000077308 */ /* 0x000e240000001000 */
[----:B0-----:R-:W-:-:S04]  /*0240*/  FFMA R2, R0, R7, -1 ;  /* 0xbf80000000027423 */ /* 0x001fc80000000007 */
[----:B------:R-:W-:-:S04]  /*0250*/  FADD.FTZ R2, -R2, -RZ ;  /* 0x800000ff02027221 */ /* 0x000fc80000010100 */
[----:B------:R-:W-:-:S07]  /*0260*/  FFMA R7, R7, R2, R7 ;  /* 0x0000000207077223 */ /* 0x000fce0000000007 */
.L_x_36:
[----:B------:R-:W-:Y:S05]  /*0270*/  BSYNC.RECONVERGENT B0 ;  /* 0x0000000000007941 */ /* 0x000fea0003800200 */
.L_x_34:
[----:B------:R-:W0:Y:S02]  /*0280*/  LDCU.64 UR6, c[0x0][0x388] ;  /* 0x00007100ff0677ac */ /* 0x000e240008000a00 */
[----:B0-----:R-:W-:-:S04]  /*0290*/  IADD3 R4, P0, PT, R4, UR6, RZ ;  /* 0x0000000604047c10 */ /* 0x001fc8000ff1e0ff */
[----:B------:R-:W-:-:S05]  /*02a0*/  IADD3.X R5, PT, PT, R3, UR7, RZ, P0, !PT ;  /* 0x0000000703057c10 */ /* 0x000fca00087fe4ff */
[----:B------:R-:W-:Y:S01]  /*02b0*/  STG.E desc[UR4][R4.64], R7 ;  /* 0x0000000704007986 */ /* 0x000fe2000c101904 */
[----:B------:R-:W-:Y:S05]  /*02c0*/  EXIT ;  /* 0x000000000000794d */ /* 0x000fea0003800000 */
        .weak           $__internal_1_$__cuda_sm20_rcp_rn_f32_slowpath
        .type           $__internal_1_$__cuda_sm20_rcp_rn_f32_slowpath,@function
        .size           $__internal_1_$__cuda_sm20_rcp_rn_f32_slowpath,(.L_x_71 - $__internal_1_$__cuda_sm20_rcp_rn_f32_slowpath)
$__internal_1_$__cuda_sm20_rcp_rn_f32_slowpath:
        /* <DEDUP_REMOVED lines=15> */
.L_x_38:
[----:B------:R-:W-:-:S05]  /*03c0*/  VIADD R5, R2, 0xffffff03 ;  /* 0xffffff0302057836 */ /* 0x000fca0000000000 */
[----:B------:R-:W-:-:S13]  /*03d0*/  ISETP.GT.U32.AND P0, PT, R5, 0x1, PT ;  /* 0x000000010500780c */ /* 0x000fda0003f04070 */
[----:B------:R-:W-:Y:S05]  /*03e0*/  @P0 BRA `(.L_x_40) ;  /* 0x0000000000780947 */ /* 0x000fea0003800000 */
[----:B------:R-:W-:Y:S01]  /*03f0*/  LOP3.LUT R7, R0, 0x7fffff, RZ, 0xc0, !PT ;  /* 0x007fffff00077812 */ /* 0x000fe200078ec0ff */
[----:B------:R-:W-:-:S03]  /*0400*/  HFMA2 R12, -RZ, RZ, 0, 1.78813934326171875e-07 ;  /* 0x00000003ff0c7431 */ /* 0x000fc600000001ff */
[----:B------:R-:W-:-:S04]  /*0410*/  LOP3.LUT R7, R7, 0x3f800000, RZ, 0xfc, !PT ;  /* 0x3f80000007077812 */ /* 0x000fc800078efcff */
[----:B------:R-:W0:Y:S01]  /*0420*/  MUFU.RCP R8, R7 ;  /* 0x0000000700087308 */ /* 0x000e220000001000 */
[----:B------:R-:W-:Y:S01]  /*0430*/  SHF.L.U32 R11, R12, R5, RZ ;  /* 0x000000050c0b7219 */ /* 0x000fe200000006ff */
        /* <DEDUP_REMOVED lines=21> */
[----:B------:R-:W-:-:S05]  /*0590*/  @!P0 IADD3 R5, PT, PT, R5, 0x1, RZ ;  /* 0x0000000105058810 */ /* 0x000fca0007ffe0ff */
[----:B------:R-:W-:-:S05]  /*05a0*/  @!P1 IMAD.SHL.U32 R5, R5, 0x2, RZ ;  /* 0x0000000205059824 */ /* 0x000fca00078e00ff */
[----:B------:R-:W-:Y:S01]  /*05b0*/  LOP3.LUT R5, R5, 0x80000000, R0, 0xf8, !PT ;  /* 0x8000000005057812 */ /* 0x000fe200078ef800 */
[----:B------:R-:W-:Y:S06]  /*05c0*/  BRA `(.L_x_39) ;  /* 0x0000000000047947 */ /* 0x000fec0003800000 */
.L_x_40:
[----:B------:R0:W1:Y:S02]  /*05d0*/  MUFU.RCP R5, R0 ;  /* 0x0000000000057308 */ /* 0x0000640000001000 */
.L_x_39:
[----:B------:R-:W-:Y:S05]  /*05e0*/  BSYNC.RECONVERGENT B1 ;  /* 0x0000000000017941 */ /* 0x000fea0003800200 */
.L_x_37:
[----:B------:R-:W-:-:S04]  /*05f0*/  IMAD.MOV.U32 R7, RZ, RZ, 0x0 ;  /* 0x00000000ff077424 */ /* 0x000fc800078e00ff */
[----:B01----:R-:W-:Y:S05]  /*0600*/  RET.REL.NODEC R6 `(sigmoid_kernel) ;  /* 0xfffffff8067c7950 */ /* 0x003fea0003c3ffff */
.L_x_41:
        /* <DEDUP_REMOVED lines=15> */
.L_x_71:


//--------------------- .text.tanh_kernel         --------------------------
	.section	.text.tanh_kernel,"ax",@progbits
	.align	128
        .global         tanh_kernel
        .type           tanh_kernel,@function
        .size           tanh_kernel,(.L_x_92 - tanh_kernel)
        .other          tanh_kernel,@"STO_CUDA_ENTRY STV_DEFAULT"
tanh_kernel:
.text.tanh_kernel:
        /* <DEDUP_REMOVED lines=16> */
[----:B------:R-:W-:Y:S02]  /*0100*/  HFMA2 R8, -RZ, RZ, 1.125, -9232 ;  /* 0x3c80f082ff087431 */ /* 0x000fe400000001ff */
[----:B------:R-:W-:Y:S02]  /*0110*/  IMAD.MOV.U32 R6, RZ, RZ, 0x3f800000 ;  /* 0x3f800000ff067424 */ /* 0x000fe400078e00ff */
[C---:B--2---:R-:W-:Y:S01]  /*0120*/  FMUL R0, |R4|.reuse, 2.8853900432586669922 ;  /* 0x4038aa3b04007820 */ /* 0x044fe20000400200 */
[C---:B------:R-:W-:Y:S01]  /*0130*/  FMUL R7, R4.reuse, R4 ;  /* 0x0000000404077220 */ /* 0x040fe20000400000 */
[C---:B------:R-:W-:Y:S02]  /*0140*/  FSETP.GE.AND P0, PT, |R4|.reuse, 0.60000002384185791016, PT ;  /* 0x3f19999a0400780b */ /* 0x040fe40003f06200 */
[----:B------:R-:W-:Y:S01]  /*0150*/  FSETP.GE.AND P1, PT, |R4|, 9.010913848876953125, PT ;  /* 0x41102cb40400780b */ /* 0x000fe20003f26200 */
[C---:B------:R-:W-:Y:S01]  /*0160*/  FFMA R8, R7.reuse, R8, -0.052303962409496307373 ;  /* 0xbd563cae07087423 */ /* 0x040fe20000000008 */
[----:B------:R-:W0:Y:S03]  /*0170*/  MUFU.EX2 R0, R0 ;  /* 0x0000000000007308 */ /* 0x000e260000000800 */
[----:B------:R-:W-:Y:S01]  /*0180*/  FFMA R8, R7, R8, 0.1331529766321182251 ;  /* 0x3e08594107087423 */ /* 0x000fe20000000008 */
[----:B0-----:R-:W-:-:S03]  /*0190*/  FADD R5, R0, 1 ;  /* 0x3f80000000057421 */ /* 0x001fc60000000000 */
[----:B------:R-:W-:-:S04]  /*01a0*/  FFMA R0, R7, R8, -0.33332768082618713379 ;  /* 0xbeaaa9ed07007423 */ /* 0x000fc80000000008 */
[----:B------:R-:W-:Y:S01]  /*01b0*/  FFMA R7, R7, R0, RZ ;  /* 0x0000000007077223 */ /* 0x000fe200000000ff */
[----:B------:R-:W0:Y:S02]  /*01c0*/  MUFU.RCP R5, R5 ;  /* 0x0000000500057308 */ /* 0x000e240000001000 */
[----:B0-----:R-:W-:-:S05]  /*01d0*/  FFMA R6, R5, -2, R6 ;  /* 0xc000000005067823 */ /* 0x001fca0000000006 */
[----:B------:R-:W-:Y:S02]  /*01e0*/  FSEL R3, R6, 1, !P1 ;  /* 0x3f80000006037808 */ /* 0x000fe40004800000 */
[----:B------:R-:W-:Y:S02]  /*01f0*/  IADD3 R2, P1, PT, R9, UR10, RZ ;  /* 0x0000000a09027c10 */ /* 0x000fe4000ff3e0ff */
[--C-:B------:R-:W-:Y:S01]  /*0200*/  LOP3.LUT R5, R3, 0x80000000, R4.reuse, 0xb8, !PT ;  /* 0x8000000003057812 */ /* 0x100fe200078eb804 */
[----:B------:R-:W-:Y:S01]  /*0210*/  @!P0 FFMA R5, R4, R7, R4 ;  /* 0x0000000704058223 */ /* 0x000fe20000000004 */
[----:B------:R-:W-:-:S05]  /*0220*/  IADD3.X R3, PT, PT, R10, UR11, RZ, P1, !PT ;  /* 0x0000000b0a037c10 */ /* 0x000fca0008ffe4ff */
[----:B------:R-:W-:Y:S01]  /*0230*/  STG.E desc[UR4][R2.64], R5 ;  /* 0x0000000502007986 */ /* 0x000fe2000c101904 */
[----:B------:R-:W-:Y:S05]  /*0240*/  EXIT ;  /* 0x000000000000794d */ /* 0x000fea0003800000 */
.L_x_42:
        /* <DEDUP_REMOVED lines=11> */
.L_x_92:


//--------------------- .text.pow_kernel          --------------------------
	.section	.text.pow_kernel,"ax",@progbits
	.align	128
        .global         pow_kernel
        .type           pow_kernel,@function
        .size           pow_kernel,(.L_x_93 - pow_kernel)
        .other          pow_kernel,@"STO_CUDA_ENTRY STV_DEFAULT"
pow_kernel:
.text.pow_kernel:
        /* <DEDUP_REMOVED lines=10> */
[----:B------:R-:W-:Y:S02]  /*00a0*/  SHF.L.U32 R2, R0, 0x2, RZ ;  /* 0x0000000200027819 */ /* 0x000fe400000006ff */
[----:B------:R-:W-:Y:S01]  /*00b0*/  SHF.R.U32.HI R0, RZ, 0x1e, R0 ;  /* 0x0000001eff007819 */ /* 0x000fe20000011600 */
[----:B------:R-:W1:Y:S01]  /*00c0*/  LDCU.64 UR4, c[0x0][0x358] ;  /* 0x00006b00ff0477ac */ /* 0x000e620008000a00 */
[----:B0-----:R-:W-:-:S04]  /*00d0*/  IADD3 R4, P0, PT, R2, UR6, RZ ;  /* 0x0000000602047c10 */ /* 0x001fc8000ff1e0ff */
[----:B------:R-:W-:-:S05]  /*00e0*/  IADD3.X R5, PT, PT, R0, UR7, RZ, P0, !PT ;  /* 0x0000000700057c10 */ /* 0x000fca00087fe4ff */
[----:B-1----:R-:W2:Y:S01]  /*00f0*/  LDG.E R3, desc[UR4][R4.64] ;  /* 0x0000000404037981 */ /* 0x002ea2000c1e1900 */
[----:B------:R-:W-:Y:S01]  /*0100*/  HFMA2 R12, -RZ, RZ, 0.771484375, 0.21533203125 ;  /* 0x3a2c32e4ff0c7431 */ /* 0x000fe200000001ff */
[----:B------:R-:W-:Y:S01]  /*0110*/  BSSY.RECONVERGENT B0, `(.L_x_43) ;  /* 0x000005a000007945 */ /* 0x000fe20003800200 */
[C---:B--2---:R-:W-:Y:S01]  /*0120*/  FMUL R6, |R3|.reuse, 16777216 ;  /* 0x4b80000003067820 */ /* 0x044fe20000400200 */
[----:B------:R-:W-:-:S04]  /*0130*/  FSETP.GEU.AND P0, PT, |R3|, 1.175494350822287508e-38, PT ;  /* 0x008000000300780b */ /* 0x000fc80003f0e200 */
[----:B------:R-:W-:Y:S02]  /*0140*/  FSEL R6, R6, |R3|, !P0 ;  /* 0x4000000306067208 */ /* 0x000fe40004000000 */
[----:B------:R-:W-:Y:S02]  /*0150*/  FSEL R4, RZ, -24, P0 ;  /* 0xc1c00000ff047808 */ /* 0x000fe40000000000 */
[----:B------:R-:W-:-:S04]  /*0160*/  IADD3 R7, PT, PT, R6, -0x3f3504f3, RZ ;  /* 0xc0cafb0d06077810 */ /* 0x000fc80007ffe0ff */
[----:B------:R-:W-:-:S04]  /*0170*/  LOP3.LUT R7, R7, 0xff800000, RZ, 0xc0, !PT ;  /* 0xff80000007077812 */ /* 0x000fc800078ec0ff */
[-C--:B------:R-:W-:Y:S02]  /*0180*/  IADD3 R6, PT, PT, R6, -R7.reuse, RZ ;  /* 0x8000000706067210 */ /* 0x080fe40007ffe0ff */
[----:B------:R-:W-:-:S03]  /*0190*/  I2FP.F32.S32 R7, R7 ;  /* 0x0000000700077245 */ /* 0x000fc60000201400 */
[C---:B------:R-:W-:Y:S01]  /*01a0*/  FADD R8, R6.reuse, 1 ;  /* 0x3f80000006087421 */ /* 0x040fe20000000000 */
[----:B------:R-:W-:Y:S01]  /*01b0*/  FADD R6, R6, -1 ;  /* 0xbf80000006067421 */ /* 0x000fe20000000000 */
[----:B------:R-:W-:-:S03]  /*01c0*/  FFMA R4, R7, 1.1920928955078125e-07, R4 ;  /* 0x3400000007047823 */ /* 0x000fc60000000004 */
[----:B------:R-:W-:Y:S01]  /*01d0*/  FADD R9, R6, R6 ;  /* 0x0000000606097221 */ /* 0x000fe20000000000 */
[----:B------:R-:W0:Y:S03]  /*01e0*/  MUFU.RCP R8, R8 ;  /* 0x0000000800087308 */ /* 0x000e260000001000 */
[----:B0-----:R-:W-:-:S04]  /*01f0*/  FMUL R9, R8, R9 ;  /* 0x0000000908097220 */ /* 0x001fc80000400000 */
[----:B------:R-:W-:Y:S01]  /*0200*/  FADD R10, R6, -R9 ;  /* 0x80000009060a7221 */ /* 0x000fe20000000000 */
[C---:B------:R-:W-:Y:S01]  /*0210*/  FMUL R5, R9.reuse, R9 ;  /* 0x0000000909057220 */ /* 0x040fe20000400000 */
[----:B------:R-:W-:Y:S02]  /*0220*/  FFMA R11, R9, 1.4426950216293334961, R4 ;  /* 0x3fb8aa3b090b7823 */ /* 0x000fe40000000004 */
[----:B------:R-:W-:Y:S01]  /*0230*/  FADD R7, R10, R10 ;  /* 0x0000000a0a077221 */ /* 0x000fe20000000000 */
[----:B------:R-:W-:-:S03]  /*0240*/  FFMA R10, R5, R12, 0.0032181653659790754318 ;  /* 0x3b52e7db050a7423 */ /* 0x000fc6000000000c */
[----:B------:R-:W-:Y:S01]  /*0250*/  FFMA R7, R6, -R9, R7 ;  /* 0x8000000906077223 */ /* 0x000fe20000000007 */
[----:B------:R-:W-:Y:S01]  /*0260*/  FADD R6, R4, -R11 ;  /* 0x8000000b04067221 */ /* 0x000fe20000000000 */
[----:B------:R-:W-:Y:S01]  /*0270*/  FFMA R10, R5, R10, 0.018033718690276145935 ;  /* 0x3c93bb73050a7423 */ /* 0x000fe2000000000a */
[----:B------:R-:W0:Y:S01]  /*0280*/  LDC R4, c[0x0][0x388] ;  /* 0x0000e200ff047b82 */ /* 0x000e220000000800 */
[----:B------:R-:W-:Y:S01]  /*0290*/  FMUL R7, R8, R7 ;  /* 0x0000000708077220 */ /* 0x000fe20000400000 */
[----:B------:R-:W-:Y:S01]  /*02a0*/  FFMA R6, R9, 1.4426950216293334961, R6 ;  /* 0x3fb8aa3b09067823 */ /* 0x000fe20000000006 */
[----:B------:R-:W-:-:S03]  /*02b0*/  FFMA R10, R5, R10, 0.12022458761930465698 ;  /* 0x3df6384f050a7423 */ /* 0x000fc6000000000a */
[----:B------:R-:W-:Y:S01]  /*02c0*/  FFMA R6, R7, 1.4426950216293334961, R6 ;  /* 0x3fb8aa3b07067823 */ /* 0x000fe20000000006 */
[----:B------:R-:W-:-:S03]  /*02d0*/  FMUL R10, R5, R10 ;  /* 0x0000000a050a7220 */ /* 0x000fc60000400000 */
[----:B------:R-:W-:Y:S01]  /*02e0*/  FFMA R6, R9, 1.9251366722983220825e-08, R6 ;  /* 0x32a55e3409067823 */ /* 0x000fe20000000006 */
[----:B------:R-:W-:-:S04]  /*02f0*/  FMUL R5, R10, 3 ;  /* 0x404000000a057820 */ /* 0x000fc80000400000 */
[----:B------:R-:W-:-:S04]  /*0300*/  FFMA R5, R7, R5, R6 ;  /* 0x0000000507057223 */ /* 0x000fc80000000006 */
[----:B------:R-:W-:-:S04]  /*0310*/  FFMA R10, R9, R10, R5 ;  /* 0x0000000a090a7223 */ /* 0x000fc80000000005 */
[----:B------:R-:W-:-:S04]  /*0320*/  FADD R5, R11, R10 ;  /* 0x0000000a0b057221 */ /* 0x000fc80000000000 */
[----:B0-----:R-:W-:Y:S01]  /*0330*/  FMUL R6, R5, R4 ;  /* 0x0000000405067220 */ /* 0x001fe20000400000 */
[----:B------:R-:W-:-:S03]  /*0340*/  FADD R11, -R11, R5 ;  /* 0x000000050b0b7221 */ /* 0x000fc60000000100 */
[----:B------:R-:W0:Y:S01]  /*0350*/  FRND R7, R6 ;  /* 0x0000000600077307 */ /* 0x000e220000201000 */
[----:B------:R-:W-:Y:S01]  /*0360*/  FADD R11, R10, -R11 ;  /* 0x8000000b0a0b7221 */ /* 0x000fe20000000000 */
[-C--:B------:R-:W-:Y:S01]  /*0370*/  FFMA R8, R5, R4.reuse, -R6 ;  /* 0x0000000405087223 */ /* 0x080fe20000000806 */
[----:B------:R-:W-:Y:S02]  /*0380*/  MOV R10, 0x391fcb8e ;  /* 0x391fcb8e000a7802 */ /* 0x000fe40000000f00 */
[C---:B------:R-:W-:Y:S01]  /*0390*/  FSETP.GT.AND P1, PT, |R6|.reuse, 152, PT ;  /* 0x431800000600780b */ /* 0x040fe20003f24200 */
[----:B------:R-:W-:Y:S01]  /*03a0*/  FFMA R8, R11, R4, R8 ;  /* 0x000000040b087223 */ /* 0x000fe20000000008 */
[C---:B------:R-:W-:Y:S01]  /*03b0*/  FSETP.GEU.AND P2, PT, R6.reuse, RZ, PT ;  /* 0x000000ff0600720b */ /* 0x040fe20003f4e000 */
[----:B------:R-:W1:Y:S01]  /*03c0*/  F2I.NTZ R9, R6 ;  /* 0x0000000600097305 */ /* 0x000e620000203100 */
[----:B0-----:R-:W-:Y:S01]  /*03d0*/  FADD R5, R6, -R7 ;  /* 0x8000000706057221 */ /* 0x001fe20000000000 */
[----:B------:R-:W-:-:S03]  /*03e0*/  FSETP.GT.AND P0, PT, R7, RZ, PT ;  /* 0x000000ff0700720b */ /* 0x000fc60003f04000 */
[----:B------:R-:W-:-:S04]  /*03f0*/  FADD R5, R8, R5 ;  /* 0x0000000508057221 */ /* 0x000fc80000000000 */
[----:B------:R-:W-:Y:S01]  /*0400*/  FFMA R8, R5, R10, 0.0013391353422775864601 ;  /* 0x3aaf85ed05087423 */ /* 0x000fe2000000000a */
[----:B------:R-:W-:Y:S02]  /*0410*/  SEL R10, RZ, 0x83000000, P0 ;  /* 0x83000000ff0a7807 */ /* 0x000fe40000000000 */
[----:B------:R-:W-:Y:S01]  /*0420*/  FSETP.NEU.AND P0, PT, R3, 1, PT ;  /* 0x3f8000000300780b */ /* 0x000fe20003f0d000 */
[C---:B------:R-:W-:Y:S01]  /*0430*/  FFMA R8, R5.reuse, R8, 0.0096188392490148544312 ;  /* 0x3c1d985605087423 */ /* 0x040fe20000000008 */
[----:B------:R-:W-:Y:S02]  /*0440*/  IADD3 R7, PT, PT, R10, 0x7f000000, RZ ;  /* 0x7f0000000a077810 */ /* 0x000fe40007ffe0ff */
[----:B------:R-:W-:Y:S01]  /*0450*/  FSETP.EQ.OR P0, PT, R4, RZ, !P0 ;  /* 0x000000ff0400720b */ /* 0x000fe20004702400 */
[----:B------:R-:W-:Y:S01]  /*0460*/  FFMA R8, R5, R8, 0.055503588169813156128 ;  /* 0x3d6357bb05087423 */ /* 0x000fe20000000008 */
[----:B-1----:R-:W-:-:S03]  /*0470*/  LEA R10, R9, -R10, 0x17 ;  /* 0x8000000a090a7211 */ /* 0x002fc600078eb8ff */
[----:B------:R-:W-:-:S04]  /*0480*/  FFMA R8, R5, R8, 0.24022644758224487305 ;  /* 0x3e75fdec05087423 */ /* 0x000fc80000000008 */
[----:B------:R-:W-:-:S04]  /*0490*/  FFMA R8, R5, R8, 0.69314718246459960938 ;  /* 0x3f31721805087423 */ /* 0x000fc80000000008 */
[----:B------:R-:W-:Y:S01]  /*04a0*/  FFMA R8, R5, R8, 1 ;  /* 0x3f80000005087423 */ /* 0x000fe20000000008 */
[----:B------:R-:W-:-:S03]  /*04b0*/  HFMA2 R5, -RZ, RZ, 1.875, 0 ;  /* 0x3f800000ff057431 */ /* 0x000fc600000001ff */
[----:B------:R-:W-:-:S04]  /*04c0*/  FMUL R7, R8, R7 ;  /* 0x0000000708077220 */ /* 0x000fc80000400000 */
[----:B------:R-:W-:Y:S01]  /*04d0*/  FMUL R7, R7, R10 ;  /* 0x0000000a07077220 */ /* 0x000fe20000400000 */
[----:B------:R-:W-:Y:S01]  /*04e0*/  @P1 FSEL R7, RZ, +INF , !P2 ;  /* 0x7f800000ff071808 */ /* 0x000fe20005000000 */
[----:B------:R-:W-:Y:S06]  /*04f0*/  @P0 BRA `(.L_x_44) ;  /* 0x00000000006c0947 */ /* 0x000fec0003800000 */
[----:B------:R-:W-:-:S04]  /*0500*/  FSETP.NAN.AND P0, PT, |R4|, |R4|, PT ;  /* 0x400000040400720b */ /* 0x000fc80003f08200 */
[----:B------:R-:W-:-:S13]  /*0510*/  FSETP.NUM.AND P0, PT, |R3|, |R3|, !P0 ;  /* 0x400000030300720b */ /* 0x000fda0004707200 */
[----:B------:R-:W-:Y:S01]  /*0520*/  @!P0 FADD R5, R3, R4 ;  /* 0x0000000403058221 */ /* 0x000fe20000000000 */
[----:B------:R-:W-:Y:S06]  /*0530*/  @!P0 BRA `(.L_x_44) ;  /* 0x00000000005c8947 */ /* 0x000fec0003800000 */
[----:B------:R-:W-:Y:S01]  /*0540*/  FMUL R8, R4, 0.5 ;  /* 0x3f00000004087820 */ /* 0x000fe20000400000 */
[----:B------:R-:W-:-:S04]  /*0550*/  FSETP.NEU.AND P0, PT, |R3|, +INF , PT ;  /* 0x7f8000000300780b */ /* 0x000fc80003f0d200 */
[----:B------:R-:W-:Y:S01]  /*0560*/  FSETP.NEU.AND P0, PT, R3, RZ, P0 ;  /* 0x000000ff0300720b */ /* 0x000fe2000070d000 */
[----:B------:R-:W0:Y:S03]  /*0570*/  FRND.TRUNC R8, R8 ;  /* 0x0000000800087307 */ /* 0x000e26000020d000 */
[----:B------:R-:W-:-:S09]  /*0580*/  FSETP.GEU.OR P1, PT, R4, RZ, P0 ;  /* 0x000000ff0400720b */ /* 0x000fd2000072e400 */
[----:B------:R-:W-:Y:S01]  /*0590*/  @!P0 FADD R6, R3, R3 ;  /* 0x0000000303068221 */ /* 0x000fe20000000000 */
[----:B0-----:R-:W-:-:S04]  /*05a0*/  FADD R9, R8, R8 ;  /* 0x0000000808097221 */ /* 0x001fc80000000000 */
[----:B------:R-:W-:Y:S01]  /*05b0*/  @!P1 LOP3.LUT R6, R6, 0x7f800000, RZ, 0x3c, !PT ;  /* 0x7f80000006069812 */ /* 0x000fe200078e3cff */
[----:B------:R-:W-:-:S05]  /*05c0*/  FADD R9, -R9, R4 ;  /* 0x0000000409097221 */ /* 0x000fca0000000100 */
[----:B------:R-:W-:-:S13]  /*05d0*/  FSETP.NEU.AND P2, PT, |R9|, 1, !P0 ;  /* 0x3f8000000900780b */ /* 0x000fda000474d200 */
[----:B------:R-:W-:-:S04]  /*05e0*/  @P2 LOP3.LUT R6, R6, 0x7fffffff, RZ, 0xc0, !PT ;  /* 0x7fffffff06062812 */ /* 0x000fc800078ec0ff */
[----:B------:R-:W-:Y:S01]  /*05f0*/  @!P0 MOV R5, R6 ;  /* 0x0000000600058202 */ /* 0x000fe20000000f00 */
[----:B------:R-:W-:Y:S06]  /*0600*/  @!P0 BRA `(.L_x_44) ;  /* 0x0000000000288947 */ /* 0x000fec0003800000 */
[----:B------:R-:W-:Y:S02]  /*0610*/  FSETP.NEU.AND P0, PT, |R4|, +INF , PT ;  /* 0x7f8000000400780b */ /* 0x000fe40003f0d200 */
[----:B------:R-:W-:-:S13]  /*0620*/  FSETP.EQ.AND P1, PT, R3, -1, PT ;  /* 0xbf8000000300780b */ /* 0x000fda0003f22000 */
[----:B------:R-:W-:Y:S05]  /*0630*/  @!P0 BRA P1, `(.L_x_44) ;  /* 0x00000000001c8947 */ /* 0x000fea0000800000 */
[----:B------:R-:W-:Y:S02]  /*0640*/  FSETP.GEU.AND P1, PT, R3, RZ, PT ;  /* 0x000000ff0300720b */ /* 0x000fe40003f2e000 */
[----:B------:R-:W-:-:S11]  /*0650*/  MOV R5, R7 ;  /* 0x0000000700057202 */ /* 0x000fd60000000f00 */
[----:B------:R-:W0:Y:S01]  /*0660*/  @!P1 FRND.FLOOR R3, R4 ;  /* 0x0000000400039307 */ /* 0x000e220000205000 */
[----:B------:R-:W-:Y:S02]  /*0670*/  @!P1 FSETP.NEU.AND P2, PT, |R9|, 1, PT ;  /* 0x3f8000000900980b */ /* 0x000fe40003f4d200 */
[----:B0-----:R-:W-:Y:S02]  /*0680*/  @!P1 FSETP.NEU.AND P0, PT, R3, R4, PT ;  /* 0x000000040300920b */ /* 0x001fe40003f0d000 */
[----:B------:R-:W-:-:S04]  /*0690*/  @!P1 FSEL R3, R7, -R7, P2 ;  /* 0x8000000707039208 */ /* 0x000fc80001000000 */
[----:B------:R-:W-:-:S07]  /*06a0*/  @!P1 FSEL R5, R3, +QNAN , !P0 ;  /* 0x7fffffff03059808 */ /* 0x000fce0004000000 */
.L_x_44:
[----:B------:R-:W-:Y:S05]  /*06b0*/  BSYNC.RECONVERGENT B0 ;  /* 0x0000000000007941 */ /* 0x000fea0003800200 */
.L_x_43:
[----:B------:R-:W0:Y:S02]  /*06c0*/  LDCU.64 UR6, c[0x0][0x390] ;  /* 0x00007200ff0677ac */ /* 0x000e240008000a00 */
[----:B0-----:R-:W-:-:S04]  /*06d0*/  IADD3 R2, P0, PT, R2, UR6, RZ ;  /* 0x0000000602027c10 */ /* 0x001fc8000ff1e0ff */
[----:B------:R-:W-:-:S05]  /*06e0*/  IADD3.X R3, PT, PT, R0, UR7, RZ, P0, !PT ;  /* 0x0000000700037c10 */ /* 0x000fca00087fe4ff */
[----:B------:R-:W-:Y:S01]  /*06f0*/  STG.E desc[UR4][R2.64], R5 ;  /* 0x0000000502007986 */ /* 0x000fe2000c101904 */
[----:B------:R-:W-:Y:S05]  /*0700*/  EXIT ;  /* 0x000000000000794d */ /* 0x000fea0003800000 */
.L_x_45:
        /* <DEDUP_REMOVED lines=15> */
.L_x_93:


//--------------------- .text.sqrt_kernel         --------------------------
	.section	.text.sqrt_kernel,"ax",@progbits
	.align	128
        .global         sqrt_kernel
        .type           sqrt_kernel,@function
        .size           sqrt_kernel,(.L_x_72 - sqrt_kernel)
        .other          sqrt_kernel,@"STO_CUDA_ENTRY STV_DEFAULT"
sqrt_kernel:
.text.sqrt_kernel:
        /* <DEDUP_REMOVED lines=17> */
[----:B--2---:R-:W-:Y:S01]  /*0110*/  VIADD R4, R0, 0xf3000000 ;  /* 0xf300000000047836 */ /* 0x004fe20000000000 */
[----:B------:R0:W1:Y:S04]  /*0120*/  MUFU.RSQ R5, R0 ;  /* 0x0000000000057308 */ /* 0x0000680000001400 */
[----:B------:R-:W-:-:S13]  /*0130*/  ISETP.GT.U32.AND P0, PT, R4, 0x727fffff, PT ;  /* 0x727fffff0400780c */ /* 0x000fda0003f04070 */
[----:B01----:R-:W-:Y:S05]  /*0140*/  @!P0 BRA `(.L_x_47) ;  /* 0x00000000000c8947 */ /* 0x003fea0003800000 */
[----:B------:R-:W-:-:S07]  /*0150*/  MOV R9, 0x170 ;  /* 0x0000017000097802 */ /* 0x000fce0000000f00 */
[----:B------:R-:W-:Y:S05]  /*0160*/  CALL.REL.NOINC `($__internal_2_$__cuda_sm20_sqrt_rn_f32_slowpath) ;  /* 0x00000000002c7944 */ /* 0x000fea0003c00000 */
[----:B------:R-:W-:Y:S05]  /*0170*/  BRA `(.L_x_48) ;  /* 0x0000000000107947 */ /* 0x000fea0003800000 */
.L_x_47:
[----:B------:R-:W-:Y:S01]  /*0180*/  FMUL.FTZ R3, R0, R5 ;  /* 0x0000000500037220 */ /* 0x000fe20000410000 */
[----:B------:R-:W-:-:S03]  /*0190*/  FMUL.FTZ R5, R5, 0.5 ;  /* 0x3f00000005057820 */ /* 0x000fc60000410000 */
[----:B------:R-:W-:-:S04]  /*01a0*/  FFMA R0, -R3, R3, R0 ;  /* 0x0000000303007223 */ /* 0x000fc80000000100 */
[----:B------:R-:W-:-:S07]  /*01b0*/  FFMA R5, R0, R5, R3 ;  /* 0x0000000500057223 */ /* 0x000fce0000000003 */
.L_x_48:
[----:B------:R-:W-:Y:S05]  /*01c0*/  BSYNC.RECONVERGENT B0 ;  /* 0x0000000000007941 */ /* 0x000fea0003800200 */
.L_x_46:
[----:B------:R-:W0:Y:S02]  /*01d0*/  LDCU.64 UR6, c[0x0][0x388] ;  /* 0x00007100ff0677ac */ /* 0x000e240008000a00 */
[----:B0-----:R-:W-:-:S04]  /*01e0*/  IADD3 R2, P0, PT, R7, UR6, RZ ;  /* 0x0000000607027c10 */ /* 0x001fc8000ff1e0ff */
[----:B------:R-:W-:-:S05]  /*01f0*/  IADD3.X R3, PT, PT, R8, UR7, RZ, P0, !PT ;  /* 0x0000000708037c10 */ /* 0x000fca00087fe4ff */
[----:B------:R-:W-:Y:S01]  /*0200*/  STG.E desc[UR4][R2.64], R5 ;  /* 0x0000000502007986 */ /* 0x000fe2000c101904 */
[----:B------:R-:W-:Y:S05]  /*0210*/  EXIT ;  /* 0x000000000000794d */ /* 0x000fea0003800000 */
        .weak           $__internal_2_$__cuda_sm20_sqrt_rn_f32_slowpath
        .type           $__internal_2_$__cuda_sm20_sqrt_rn_f32_slowpath,@function
        .size           $__internal_2_$__cuda_sm20_sqrt_rn_f32_slowpath,(.L_x_72 - $__internal_2_$__cuda_sm20_sqrt_rn_f32_slowpath)
$__internal_2_$__cuda_sm20_sqrt_rn_f32_slowpath:
[----:B------:R-:W-:-:S13]  /*0220*/  LOP3.LUT P0, RZ, R0, 0x7fffffff, RZ, 0xc0, !PT ;  /* 0x7fffffff00ff7812 */ /* 0x000fda000780c0ff */
[----:B------:R-:W-:Y:S01]  /*0230*/  @!P0 MOV R2, R0 ;  /* 0x0000000000028202 */ /* 0x000fe20000000f00 */
[----:B------:R-:W-:Y:S06]  /*0240*/  @!P0 BRA `(.L_x_49) ;  /* 0x0000000000408947 */ /* 0x000fec0003800000 */
[----:B------:R-:W-:-:S13]  /*0250*/  FSETP.GEU.FTZ.AND P0, PT, R0, RZ, PT ;  /* 0x000000ff0000720b */ /* 0x000fda0003f1e000 */
[----:B------:R-:W-:Y:S01]  /*0260*/  @!P0 IMAD.MOV.U32 R2, RZ, RZ, 0x7fffffff ;  /* 0x7fffffffff028424 */ /* 0x000fe200078e00ff */
[----:B------:R-:W-:Y:S06]  /*0270*/  @!P0 BRA `(.L_x_49) ;  /* 0x0000000000348947 */ /* 0x000fec0003800000 */
[----:B------:R-:W-:-:S13]  /*0280*/  FSETP.GTU.FTZ.AND P0, PT, |R0|, +INF , PT ;  /* 0x7f8000000000780b */ /* 0x000fda0003f1c200 */
[----:B------:R-:W-:Y:S01]  /*0290*/  @P0 FADD.FTZ R2, R0, 1 ;  /* 0x3f80000000020421 */ /* 0x000fe20000010000 */
[----:B------:R-:W-:Y:S06]  /*02a0*/  @P0 BRA `(.L_x_49) ;  /* 0x0000000000280947 */ /* 0x000fec0003800000 */
[----:B------:R-:W-:-:S13]  /*02b0*/  FSETP.NEU.FTZ.AND P0, PT, |R0|, +INF , PT ;  /* 0x7f8000000000780b */ /* 0x000fda0003f1d200 */
[----:B------:R-:W-:-:S04]  /*02c0*/  @P0 FFMA R3, R0, 1.84467440737095516160e+19, RZ ;  /* 0x5f80000000030823 */ /* 0x000fc800000000ff */
[----:B------:R-:W0:Y:S02]  /*02d0*/  @P0 MUFU.RSQ R2, R3 ;  /* 0x0000000300020308 */ /* 0x000e240000001400 */
[----:B0-----:R-:W-:Y:S01]  /*02e0*/  @P0 FMUL.FTZ R4, R3, R2 ;  /* 0x0000000203040220 */ /* 0x001fe20000410000 */
[----:B------:R-:W-:Y:S01]  /*02f0*/  @P0 FMUL.FTZ R6, R2, 0.5 ;  /* 0x3f00000002060820 */ /* 0x000fe20000410000 */
[----:B------:R-:W-:Y:S02]  /*0300*/  @!P0 MOV R2, R0 ;  /* 0x0000000000028202 */ /* 0x000fe40000000f00 */
[----:B------:R-:W-:-:S04]  /*0310*/  @P0 FADD.FTZ R5, -R4, -RZ ;  /* 0x800000ff04050221 */ /* 0x000fc80000010100 */
[----:B------:R-:W-:-:S04]  /*0320*/  @P0 FFMA R5, R4, R5, R3 ;  /* 0x0000000504050223 */ /* 0x000fc80000000003 */
[----:B------:R-:W-:-:S04]  /*0330*/  @P0 FFMA R5, R5, R6, R4 ;  /* 0x0000000605050223 */ /* 0x000fc80000000004 */
[----:B------:R-:W-:-:S07]  /*0340*/  @P0 FMUL.FTZ R2, R5, 2.3283064365386962891e-10 ;  /* 0x2f80000005020820 */ /* 0x000fce0000410000 */
.L_x_49:
[----:B------:R-:W-:Y:S02]  /*0350*/  HFMA2 R3, -RZ, RZ, 0, 0 ;  /* 0x00000000ff037431 */ /* 0x000fe400000001ff */
[----:B------:R-:W-:Y:S01]  /*0360*/  IMAD.MOV.U32 R5, RZ, RZ, R2 ;  /* 0x000000ffff057224 */ /* 0x000fe200078e0002 */
[----:B------:R-:W-:-:S04]  /*0370*/  MOV R2, R9 ;  /* 0x0000000900027202 */ /* 0x000fc80000000f00 */
[----:B------:R-:W-:Y:S05]  /*0380*/  RET.REL.NODEC R2 `(sqrt_kernel) ;  /* 0xfffffffc021c7950 */ /* 0x000fea0003c3ffff */
.L_x_50:
        /* <DEDUP_REMOVED lines=15> */
.L_x_72:


//--------------------- .text.log_kernel          --------------------------
	.section	.text.log_kernel,"ax",@progbits
	.align	128
        .global         log_kernel
        .type           log_kernel,@function
        .size           log_kernel,(.L_x_95 - log_kernel)
        .other          log_kernel,@"STO_CUDA_ENTRY STV_DEFAULT"
log_kernel:
.text.log_kernel:
        /* <DEDUP_REMOVED lines=10> */
[----:B------:R-:W-:Y:S02]  /*00a0*/  SHF.L.U32 R6, R0, 0x2, RZ ;  /* 0x0000000200067819 */ /* 0x000fe400000006ff */
[----:B------:R-:W-:Y:S01]  /*00b0*/  SHF.R.U32.HI R8, RZ, 0x1e, R0 ;  /* 0x0000001eff087819 */ /* 0x000fe20000011600 */
[----:B------:R-:W1:Y:S01]  /*00c0*/  LDCU.64 UR4, c[0x0][0x358] ;  /* 0x00006b00ff0477ac */ /* 0x000e620008000a00 */
[----:B0-----:R-:W-:-:S04]  /*00d0*/  IADD3 R2, P0, PT, R6, UR8, RZ ;  /* 0x0000000806027c10 */ /* 0x001fc8000ff1e0ff */
[----:B------:R-:W-:-:S05]  /*00e0*/  IADD3.X R3, PT, PT, R8, UR9, RZ, P0, !PT ;  /* 0x0000000908037c10 */ /* 0x000fca00087fe4ff */
[----:B-1----:R0:W2:Y:S01]  /*00f0*/  LDG.E R0, desc[UR4][R2.64] ;  /* 0x0000000402007981 */ /* 0x0020a2000c1e1900 */
[----:B------:R-:W-:Y:S01]  /*0100*/  HFMA2 R7, -RZ, RZ, 1.5048828125, 33.21875 ;  /* 0x3e055027ff077431 */ /* 0x000fe200000001ff */
[----:B0-----:R-:W-:Y:S02]  /*0110*/  MOV R3, 0x7f800000 ;  /* 0x7f80000000037802 */ /* 0x001fe40000000f00 */
[----:B--2---:R-:W-:-:S04]  /*0120*/  FSETP.GEU.AND P0, PT, R0, 1.175494350822287508e-38, PT ;  /* 0x008000000000780b */ /* 0x004fc80003f0e000 */
[----:B------:R-:W-:-:S09]  /*0130*/  FSEL R2, RZ, -23, P0 ;  /* 0xc1b80000ff027808 */ /* 0x000fd20000000000 */
[----:B------:R-:W-:-:S05]  /*0140*/  @!P0 FMUL R0, R0, 8388608 ;  /* 0x4b00000000008820 */ /* 0x000fca0000400000 */
[C---:B------:R-:W-:Y:S02]  /*0150*/  IADD3 R4, PT, PT, R0.reuse, -0x3f2aaaab, RZ ;  /* 0xc0d5555500047810 */ /* 0x040fe40007ffe0ff */
[----:B------:R-:W-:Y:S02]  /*0160*/  ISETP.GT.U32.AND P1, PT, R0, 0x7f7fffff, PT ;  /* 0x7f7fffff0000780c */ /* 0x000fe40003f24070 */
[----:B------:R-:W-:-:S04]  /*0170*/  LOP3.LUT R5, R4, 0xff800000, RZ, 0xc0, !PT ;  /* 0xff80000004057812 */ /* 0x000fc800078ec0ff */
[-C--:B------:R-:W-:Y:S02]  /*0180*/  IADD3 R4, PT, PT, R0, -R5.reuse, RZ ;  /* 0x8000000500047210 */ /* 0x080fe40007ffe0ff */
[----:B------:R-:W-:-:S03]  /*0190*/  I2FP.F32.S32 R5, R5 ;  /* 0x0000000500057245 */ /* 0x000fc60000201400 */
[----:B------:R-:W-:Y:S02]  /*01a0*/  FADD R4, R4, -1 ;  /* 0xbf80000004047421 */ /* 0x000fe40000000000 */
[----:B------:R-:W-:Y:S02]  /*01b0*/  FFMA R2, R5, 1.1920928955078125e-07, R2 ;  /* 0x3400000005027823 */ /* 0x000fe40000000002 */
[----:B------:R-:W-:-:S04]  /*01c0*/  FFMA R7, R4, -R7, 0.14084610342979431152 ;  /* 0x3e1039f604077423 */ /* 0x000fc80000000807 */
[----:B------:R-:W-:-:S04]  /*01d0*/  FFMA R7, R4, R7, -0.12148627638816833496 ;  /* 0xbdf8cdcc04077423 */ /* 0x000fc80000000007 */
[----:B------:R-:W-:-:S04]  /*01e0*/  FFMA R7, R4, R7, 0.13980610668659210205 ;  /* 0x3e0f295504077423 */ /* 0x000fc80000000007 */
[----:B------:R-:W-:-:S04]  /*01f0*/  FFMA R7, R4, R7, -0.16684235632419586182 ;  /* 0xbe2ad8b904077423 */ /* 0x000fc80000000007 */
[----:B------:R-:W-:-:S04]  /*0200*/  FFMA R7, R4, R7, 0.20012299716472625732 ;  /* 0x3e4ced0b04077423 */ /* 0x000fc80000000007 */
[----:B------:R-:W-:-:S04]  /*0210*/  FFMA R7, R4, R7, -0.24999669194221496582 ;  /* 0xbe7fff2204077423 */ /* 0x000fc80000000007 */
[----:B------:R-:W-:-:S04]  /*0220*/  FFMA R7, R4, R7, 0.33333182334899902344 ;  /* 0x3eaaaa7804077423 */ /* 0x000fc80000000007 */
[----:B------:R-:W-:-:S04]  /*0230*/  FFMA R7, R4, R7, -0.5 ;  /* 0xbf00000004077423 */ /* 0x000fc80000000007 */
[----:B------:R-:W-:-:S04]  /*0240*/  FMUL R7, R4, R7 ;  /* 0x0000000704077220 */ /* 0x000fc80000400000 */
[----:B------:R-:W-:-:S04]  /*0250*/  FFMA R7, R4, R7, R4 ;  /* 0x0000000704077223 */ /* 0x000fc80000000004 */
[----:B------:R-:W-:Y:S01]  /*0260*/  FFMA R7, R2, 0.69314718246459960938, R7 ;  /* 0x3f31721802077823 */ /* 0x000fe20000000007 */
[----:B------:R-:W-:Y:S01]  /*0270*/  @P1 FFMA R7, R0, R3, +INF ;  /* 0x7f80000000071423 */ /* 0x000fe20000000003 */
[----:B------:R-:W-:Y:S02]  /*0280*/  IADD3 R2, P0, PT, R6, UR10, RZ ;  /* 0x0000000a06027c10 */ /* 0x000fe4000ff1e0ff */
[----:B------:R-:W-:Y:S02]  /*0290*/  FSETP.NEU.AND P1, PT, R0, RZ, PT ;  /* 0x000000ff0000720b */ /* 0x000fe40003f2d000 */
[----:B------:R-:W-:Y:S02]  /*02a0*/  IADD3.X R3, PT, PT, R8, UR11, RZ, P0, !PT ;  /* 0x0000000b08037c10 */ /* 0x000fe400087fe4ff */
[----:B------:R-:W-:-:S05]  /*02b0*/  FSEL R7, R7, -INF , P1 ;  /* 0xff80000007077808 */ /* 0x000fca0000800000 */
[----:B------:R-:W-:Y:S01]  /*02c0*/  STG.E desc[UR4][R2.64], R7 ;  /* 0x0000000702007986 */ /* 0x000fe2000c101904 */
[----:B------:R-:W-:Y:S05]  /*02d0*/  EXIT ;  /* 0x000000000000794d */ /* 0x000fea0003800000 */
.L_x_51:
        /* <DEDUP_REMOVED lines=10> */
.L_x_95:


//--------------------- .text.exp_kernel          --------------------------
	.section	.text.exp_kernel,"ax",@progbits
	.align	128
        .global         exp_kernel
        .type           exp_kernel,@function
        .size           exp_kernel,(.L_x_96 - exp_kernel)
        .other          exp_kernel,@"STO_CUDA_ENTRY STV_DEFAULT"
exp_kernel:
.text.exp_kernel:
        /* <DEDUP_REMOVED lines=16> */
[----:B------:R-:W-:Y:S02]  /*0100*/  HFMA2 R7, -RZ, RZ, 3.7421875, 0 ;  /* 0x437c0000ff077431 */ /* 0x000fe400000001ff */
[----:B------:R-:W-:Y:S01]  /*0110*/  IMAD.MOV.U32 R5, RZ, RZ, 0x3bbb989d ;  /* 0x3bbb989dff057424 */ /* 0x000fe200078e00ff */
[----:B------:R-:W-:-:S03]  /*0120*/  IADD3 R4, P0, PT, R4, UR10, RZ ;  /* 0x0000000a04047c10 */ /* 0x000fc6000ff1e0ff */
[----:B--2---:R-:W-:-:S04]  /*0130*/  FFMA.SAT R0, R2, R5, 0.5 ;  /* 0x3f00000002007423 */ /* 0x004fc80000002005 */
[----:B------:R-:W-:-:S04]  /*0140*/  FFMA.RM R0, R0, R7, 12582913 ;  /* 0x4b40000100007423 */ /* 0x000fc80000004007 */
[C---:B------:R-:W-:Y:S01]  /*0150*/  FADD R5, R0.reuse, -12583039 ;  /* 0xcb40007f00057421 */ /* 0x040fe20000000000 */
[----:B------:R-:W-:-:S03]  /*0160*/  SHF.L.U32 R0, R0, 0x17, RZ ;  /* 0x0000001700007819 */ /* 0x000fc600000006ff */
[----:B------:R-:W-:-:S04]  /*0170*/  FFMA R5, R2, 1.4426950216293334961, -R5 ;  /* 0x3fb8aa3b02057823 */ /* 0x000fc80000000805 */
[----:B------:R-:W-:Y:S01]  /*0180*/  FFMA R6, R2, 1.925963033500011079e-08, R5 ;  /* 0x32a5706002067823 */ /* 0x000fe20000000005 */
[----:B------:R-:W-:-:S03]  /*0190*/  IADD3.X R5, PT, PT, R8, UR11, RZ, P0, !PT ;  /* 0x0000000b08057c10 */ /* 0x000fc600087fe4ff */
[----:B------:R-:W0:Y:S02]  /*01a0*/  MUFU.EX2 R7, R6 ;  /* 0x0000000600077308 */ /* 0x000e240000000800 */
[----:B0-----:R-:W-:-:S05]  /*01b0*/  FMUL R7, R0, R7 ;  /* 0x0000000700077220 */ /* 0x001fca0000400000 */
[----:B------:R-:W-:Y:S01]  /*01c0*/  STG.E desc[UR4][R4.64], R7 ;  /* 0x0000000704007986 */ /* 0x000fe2000c101904 */
[----:B------:R-:W-:Y:S05]  /*01d0*/  EXIT ;  /* 0x000000000000794d */ /* 0x000fea0003800000 */
.L_x_52:
        /* <DEDUP_REMOVED lines=10> */
.L_x_96:


//--------------------- .text.sub_kernel          --------------------------
	.section	.text.sub_kernel,"ax",@progbits
	.align	128
        .global         sub_kernel
        .type           sub_kernel,@function
        .size           sub_kernel,(.L_x_97 - sub_kernel)
        .other          sub_kernel,@"STO_CUDA_ENTRY STV_DEFAULT"
sub_kernel:
.text.sub_kernel:
        /* <DEDUP_REMOVED lines=21> */
[----:B------:R-:W-:Y:S01]  /*0150*/  IADD3.X R7, PT, PT, R0, UR7, RZ, P0, !PT ;  /* 0x0000000700077c10 */ /* 0x000fe200087fe4ff */
[----:B---3--:R-:W-:-:S05]  /*0160*/  FADD R9, R2, -R5 ;  /* 0x8000000502097221 */ /* 0x008fca0000000000 */
[----:B------:R-:W-:Y:S01]  /*0170*/  STG.E desc[UR4][R6.64], R9 ;  /* 0x0000000906007986 */ /* 0x000fe2000c101904 */
[----:B------:R-:W-:Y:S05]  /*0180*/  EXIT ;  /* 0x000000000000794d */ /* 0x000fea0003800000 */
.L_x_53:
        /* <DEDUP_REMOVED lines=15> */
.L_x_97:


//--------------------- .text.div_kernel          --------------------------
	.section	.text.div_kernel,"ax",@progbits
	.align	128
        .global         div_kernel
        .type           div_kernel,@function
        .size           div_kernel,(.L_x_73 - div_kernel)
        .other          div_kernel,@"STO_CUDA_ENTRY STV_DEFAULT"
div_kernel:
.text.div_kernel:
        /* <DEDUP_REMOVED lines=17> */
[----:B------:R-:W-:-:S05]  /*0110*/  IADD3.X R7, PT, PT, R2, UR9, RZ, P0, !PT ;  /* 0x0000000902077c10 */ /* 0x000fca00087fe4ff */
[----:B------:R-:W3:Y:S01]  /*0120*/  LDG.E R0, desc[UR4][R6.64] ;  /* 0x0000000406007981 */ /* 0x000ee2000c1e1900 */
[----:B------:R-:W-:Y:S01]  /*0130*/  BSSY.RECONVERGENT B0, `(.L_x_54) ;  /* 0x000000c000007945 */ /* 0x000fe20003800200 */
[----:B--2---:R-:W0:Y:S08]  /*0140*/  MUFU.RCP R10, R3 ;  /* 0x00000003000a7308 */ /* 0x004e300000001000 */
[----:B---3--:R-:W1:Y:S01]  /*0150*/  FCHK P0, R0, R3 ;  /* 0x0000000300007302 */ /* 0x008e620000000000 */
[----:B0-----:R-:W-:-:S04]  /*0160*/  FFMA R5, -R3, R10, 1 ;  /* 0x3f80000003057423 */ /* 0x001fc8000000010a */
[----:B------:R-:W-:-:S04]  /*0170*/  FFMA R5, R10, R5, R10 ;  /* 0x000000050a057223 */ /* 0x000fc8000000000a */
[----:B------:R-:W-:-:S04]  /*0180*/  FFMA R10, R0, R5, RZ ;  /* 0x00000005000a7223 */ /* 0x000fc800000000ff */
[----:B------:R-:W-:-:S04]  /*0190*/  FFMA R11, -R3, R10, R0 ;  /* 0x0000000a030b7223 */ /* 0x000fc80000000100 */
[----:B------:R-:W-:Y:S01]  /*01a0*/  FFMA R11, R5, R11, R10 ;  /* 0x0000000b050b7223 */ /* 0x000fe2000000000a */
[----:B-1----:R-:W-:Y:S06]  /*01b0*/  @!P0 BRA `(.L_x_55) ;  /* 0x00000000000c8947 */ /* 0x002fec0003800000 */
[----:B------:R-:W-:-:S07]  /*01c0*/  MOV R6, 0x1e0 ;  /* 0x000001e000067802 */ /* 0x000fce0000000f00 */
[----:B------:R-:W-:Y:S05]  /*01d0*/  CALL.REL.NOINC `($__internal_3_$__cuda_sm3x_div_rn_noftz_f32_slowpath) ;  /* 0x00000000001c7944 */ /* 0x000fea0003c00000 */
[----:B------:R-:W-:-:S07]  /*01e0*/  IMAD.MOV.U32 R11, RZ, RZ, R0 ;  /* 0x000000ffff0b7224 */ /* 0x000fce00078e0000 */
.L_x_55:
[----:B------:R-:W-:Y:S05]  /*01f0*/  BSYNC.RECONVERGENT B0 ;  /* 0x0000000000007941 */ /* 0x000fea0003800200 */
.L_x_54:
[----:B------:R-:W0:Y:S02]  /*0200*/  LDCU.64 UR6, c[0x0][0x390] ;  /* 0x00007200ff0677ac */ /* 0x000e240008000a00 */
[----:B0-----:R-:W-:-:S04]  /*0210*/  IADD3 R4, P0, PT, R4, UR6, RZ ;  /* 0x0000000604047c10 */ /* 0x001fc8000ff1e0ff */
[----:B------:R-:W-:-:S05]  /*0220*/  IADD3.X R5, PT, PT, R2, UR7, RZ, P0, !PT ;  /* 0x0000000702057c10 */ /* 0x000fca00087fe4ff */
[----:B------:R-:W-:Y:S01]  /*0230*/  STG.E desc[UR4][R4.64], R11 ;  /* 0x0000000b04007986 */ /* 0x000fe2000c101904 */
[----:B------:R-:W-:Y:S05]  /*0240*/  EXIT ;  /* 0x000000000000794d */ /* 0x000fea0003800000 */
        .weak           $__internal_3_$__cuda_sm3x_div_rn_noftz_f32_slowpath
        .type           $__internal_3_$__cuda_sm3x_div_rn_noftz_f32_slowpath,@function
        .size           $__internal_3_$__cuda_sm3x_div_rn_noftz_f32_slowpath,(.L_x_73 - $__internal_3_$__cuda_sm3x_div_rn_noftz_f32_slowpath)
$__internal_3_$__cuda_sm3x_div_rn_noftz_f32_slowpath:
[--C-:B------:R-:W-:Y:S01]  /*0250*/  SHF.R.U32.HI R7, RZ, 0x17, R3.reuse ;  /* 0x00000017ff077819 */ /* 0x100fe20000011603 */
[----:B------:R-:W-:Y:S01]  /*0260*/  BSSY.RECONVERGENT B1, `(.L_x_56) ;  /* 0x0000064000017945 */ /* 0x000fe20003800200 */
[--C-:B------:R-:W-:Y:S01]  /*0270*/  SHF.R.U32.HI R5, RZ, 0x17, R0.reuse ;  /* 0x00000017ff057819 */ /* 0x100fe20000011600 */
[----:B------:R-:W-:Y:S01]  /*0280*/  IMAD.MOV.U32 R8, RZ, RZ, R0 ;  /* 0x000000ffff087224 */ /* 0x000fe200078e0000 */
[----:B------:R-:W-:Y:S01]  /*0290*/  LOP3.LUT R7, R7, 0xff, RZ, 0xc0, !PT ;  /* 0x000000ff07077812 */ /* 0x000fe200078ec0ff */
[----:B------:R-:W-:Y:S01]  /*02a0*/  IMAD.MOV.U32 R9, RZ, RZ, R3 ;  /* 0x000000ffff097224 */ /* 0x000fe200078e0003 */
[----:B------:R-:W-:-:S03]  /*02b0*/  LOP3.LUT R5, R5, 0xff, RZ, 0xc0, !PT ;  /* 0x000000ff05057812 */ /* 0x000fc600078ec0ff */
[----:B------:R-:W-:Y:S02]  /*02c0*/  VIADD R12, R7, 0xffffffff ;  /* 0xffffffff070c7836 */ /* 0x000fe40000000000 */
[----:B------:R-:W-:-:S03]  /*02d0*/  VIADD R11, R5, 0xffffffff ;  /* 0xffffffff050b7836 */ /* 0x000fc60000000000 */
[----:B------:R-:W-:-:S04]  /*02e0*/  ISETP.GT.U32.AND P0, PT, R12, 0xfd, PT ;  /* 0x000000fd0c00780c */ /* 0x000fc80003f04070 */
[----:B------:R-:W-:-:S13]  /*02f0*/  ISETP.GT.U32.OR P0, PT, R11, 0xfd, P0 ;  /* 0x000000fd0b00780c */ /* 0x000fda0000704470 */
[----:B------:R-:W-:Y:S01]  /*0300*/  @!P0 IMAD.MOV.U32 R10, RZ, RZ, RZ ;  /* 0x000000ffff0a8224 */ /* 0x000fe200078e00ff */
[----:B------:R-:W-:Y:S06]  /*0310*/  @!P0 BRA `(.L_x_57) ;  /* 0x00000000005c8947 */ /* 0x000fec0003800000 */
[----:B------:R-:W-:Y:S02]  /*0320*/  FSETP.GTU.FTZ.AND P0, PT, |R0|, +INF , PT ;  /* 0x7f8000000000780b */ /* 0x000fe40003f1c200 */
[----:B------:R-:W-:-:S04]  /*0330*/  FSETP.GTU.FTZ.AND P1, PT, |R3|, +INF , PT ;  /* 0x7f8000000300780b */ /* 0x000fc80003f3c200 */
[----:B------:R-:W-:-:S13]  /*0340*/  PLOP3.LUT P0, PT, P0, P1, PT, 0xf8, 0x8f ;  /* 0x00000000008f781c */ /* 0x000fda0000703f70 */
[----:B------:R-:W-:Y:S05]  /*0350*/  @P0 BRA `(.L_x_58) ;  /* 0x00000004004c0947 */ /* 0x000fea0003800000 */
[----:B------:R-:W-:-:S13]  /*0360*/  LOP3.LUT P0, RZ, R9, 0x7fffffff, R8, 0xc8, !PT ;  /* 0x7fffffff09ff7812 */ /* 0x000fda000780c808 */
[----:B------:R-:W-:Y:S05]  /*0370*/  @!P0 BRA `(.L_x_59) ;  /* 0x00000004003c8947 */ /* 0x000fea0003800000 */
[C---:B------:R-:W-:Y:S02]  /*0380*/  FSETP.NEU.FTZ.AND P2, PT, |R0|.reuse, +INF , PT ;  /* 0x7f8000000000780b */ /* 0x040fe40003f5d200 */
[----:B------:R-:W-:Y:S02]  /*0390*/  FSETP.NEU.FTZ.AND P1, PT, |R3|, +INF , PT ;  /* 0x7f8000000300780b */ /* 0x000fe40003f3d200 */
[----:B------:R-:W-:-:S11]  /*03a0*/  FSETP.NEU.FTZ.AND P0, PT, |R0|, +INF , PT ;  /* 0x7f8000000000780b */ /* 0x000fd60003f1d200 */
[----:B------:R-:W-:Y:S05]  /*03b0*/  @!P1 BRA !P2, `(.L_x_59) ;  /* 0x00000004002c9947 */ /* 0x000fea0005000000 */
[----:B------:R-:W-:-:S04]  /*03c0*/  LOP3.LUT P2, RZ, R8, 0x7fffffff, RZ, 0xc0, !PT ;  /* 0x7fffffff08ff7812 */ /* 0x000fc8000784c0ff */
[----:B------:R-:W-:-:S13]  /*03d0*/  PLOP3.LUT P1, PT, P1, P2, PT, 0x2f, 0xf2 ;  /* 0x0000000000f2781c */ /* 0x000fda0000f24577 */
[----:B------:R-:W-:Y:S05]  /*03e0*/  @P1 BRA `(.L_x_60) ;  /* 0x0000000400181947 */ /* 0x000fea0003800000 */
[----:B------:R-:W-:-:S04]  /*03f0*/  LOP3.LUT P1, RZ, R9, 0x7fffffff, RZ, 0xc0, !PT ;  /* 0x7fffffff09ff7812 */ /* 0x000fc8000782c0ff */
[----:B------:R-:W-:-:S13]  /*0400*/  PLOP3.LUT P0, PT, P0, P1, PT, 0x2f, 0xf2 ;  /* 0x0000000000f2781c */ /* 0x000fda0000702577 */
[----:B------:R-:W-:Y:S05]  /*0410*/  @P0 BRA `(.L_x_61) ;  /* 0x0000000400000947 */ /* 0x000fea0003800000 */
[----:B------:R-:W-:Y:S02]  /*0420*/  ISETP.GE.AND P0, PT, R11, RZ, PT ;  /* 0x000000ff0b00720c */ /* 0x000fe40003f06270 */
[----:B------:R-:W-:-:S11]  /*0430*/  ISETP.GE.AND P1, PT, R12, RZ, PT ;  /* 0x000000ff0c00720c */ /* 0x000fd60003f26270 */
[----:B------:R-:W-:Y:S02]  /*0440*/  @P0 IMAD.MOV.U32 R10, RZ, RZ, RZ ;  /* 0x000000ffff0a0224 */ /* 0x000fe400078e00ff */
[----:B------:R-:W-:Y:S01]  /*0450*/  @!P0 FFMA R8, R0, 1.84467440737095516160e+19, RZ ;  /* 0x5f80000000088823 */ /* 0x000fe200000000ff */
[----:B------:R-:W-:Y:S02]  /*0460*/  @!P0 IMAD.MOV.U32 R10, RZ, RZ, -0x40 ;  /* 0xffffffc0ff0a8424 */ /* 0x000fe400078e00ff */
[----:B------:R-:W-:Y:S02]  /*0470*/  @!P1 FFMA R9, R3, 1.84467440737095516160e+19, RZ ;  /* 0x5f80000003099823 */ /* 0x000fe400000000ff */
[----:B------:R-:W-:-:S07]  /*0480*/  @!P1 VIADD R10, R10, 0x40 ;  /* 0x000000400a0a9836 */ /* 0x000fce0000000000 */
.L_x_57:
[----:B------:R-:W-:Y:S01]  /*0490*/  LEA R0, R7, 0xc0800000, 0x17 ;  /* 0xc080000007007811 */ /* 0x000fe200078eb8ff */
[----:B------:R-:W-:Y:S01]  /*04a0*/  VIADD R5, R5, 0xffffff81 ;  /* 0xffffff8105057836 */ /* 0x000fe20000000000 */
[----:B------:R-:W-:Y:S03]  /*04b0*/  BSSY.RECONVERGENT B2, `(.L_x_62) ;  /* 0x0000035000027945 */ /* 0x000fe60003800200 */
[----:B------:R-:W-:Y:S02]  /*04c0*/  IMAD.IADD R9, R9, 0x1, -R0 ;  /* 0x0000000109097824 */ /* 0x000fe400078e0a00 */
[C---:B------:R-:W-:Y:S01]  /*04d0*/  IMAD R0, R5.reuse, -0x800000, R8 ;  /* 0xff80000005007824 */ /* 0x040fe200078e0208 */
[----:B------:R-:W-:Y:S01]  /*04e0*/  IADD3 R5, PT, PT, R5, 0x7f, -R7 ;  /* 0x0000007f05057810 */ /* 0x000fe20007ffe807 */
[----:B------:R-:W0:Y:S01]  /*04f0*/  MUFU.RCP R3, R9 ;  /* 0x0000000900037308 */ /* 0x000e220000001000 */
[----:B------:R-:W-:-:S03]  /*0500*/  FADD.FTZ R11, -R9, -RZ ;  /* 0x800000ff090b7221 */ /* 0x000fc60000010100 */
[----:B------:R-:W-:Y:S02]  /*0510*/  IMAD.IADD R5, R5, 0x1, R10 ;  /* 0x0000000105057824 */ /* 0x000fe400078e020a */
[----:B0-----:R-:W-:-:S04]  /*0520*/  FFMA R12, R3, R11, 1 ;  /* 0x3f800000030c7423 */ /* 0x001fc8000000000b */
[----:B------:R-:W-:-:S04]  /*0530*/  FFMA R12, R3, R12, R3 ;  /* 0x0000000c030c7223 */ /* 0x000fc80000000003 */
[----:B------:R-:W-:-:S04]  /*0540*/  FFMA R3, R0, R12, RZ ;  /* 0x0000000c00037223 */ /* 0x000fc800000000ff */
[----:B------:R-:W-:-:S04]  /*0550*/  FFMA R8, R11, R3, R0 ;  /* 0x000000030b087223 */ /* 0x000fc80000000000 */
[----:B------:R-:W-:-:S04]  /*0560*/  FFMA R13, R12, R8, R3 ;  /* 0x000000080c0d7223 */ /* 0x000fc80000000003 */
[----:B------:R-:W-:-:S04]  /*0570*/  FFMA R8, R11, R13, R0 ;  /* 0x0000000d0b087223 */ /* 0x000fc80000000000 */
[----:B------:R-:W-:-:S05]  /*0580*/  FFMA R0, R12, R8, R13 ;  /* 0x000000080c007223 */ /* 0x000fca000000000d */
[----:B------:R-:W-:-:S04]  /*0590*/  SHF.R.U32.HI R3, RZ, 0x17, R0 ;  /* 0x00000017ff037819 */ /* 0x000fc80000011600 */
[----:B------:R-:W-:-:S05]  /*05a0*/  LOP3.LUT R3, R3, 0xff, RZ, 0xc0, !PT ;  /* 0x000000ff03037812 */ /* 0x000fca00078ec0ff */
[----:B------:R-:W-:-:S04]  /*05b0*/  IMAD.IADD R7, R3, 0x1, R5 ;  /* 0x0000000103077824 */ /* 0x000fc800078e0205 */
[----:B------:R-:W-:-:S05]  /*05c0*/  VIADD R3, R7, 0xffffffff ;  /* 0xffffffff07037836 */ /* 0x000fca0000000000 */
[----:B------:R-:W-:-:S13]  /*05d0*/  ISETP.GE.U32.AND P0, PT, R3, 0xfe, PT ;  /* 0x000000fe0300780c */ /* 0x000fda0003f06070 */
[----:B------:R-:W-:Y:S05]  /*05e0*/  @!P0 BRA `(.L_x_63) ;  /* 0x0000000000808947 */ /* 0x000fea0003800000 */
[----:B------:R-:W-:-:S13]  /*05f0*/  ISETP.GT.AND P0, PT, R7, 0xfe, PT ;  /* 0x000000fe0700780c */ /* 0x000fda0003f04270 */
[----:B------:R-:W-:Y:S05]  /*0600*/  @P0 BRA `(.L_x_64) ;  /* 0x00000000006c0947 */ /* 0x000fea0003800000 */
[----:B------:R-:W-:-:S13]  /*0610*/  ISETP.GE.AND P0, PT, R7, 0x1, PT ;  /* 0x000000010700780c */ /* 0x000fda0003f06270 */
[----:B------:R-:W-:Y:S05]  /*0620*/  @P0 BRA `(.L_x_65) ;  /* 0x0000000000740947 */ /* 0x000fea0003800000 */
[----:B------:R-:W-:Y:S02]  /*0630*/  ISETP.GE.AND P0, PT, R7, -0x18, PT ;  /* 0xffffffe80700780c */ /* 0x000fe40003f06270 */
[----:B------:R-:W-:-:S11]  /*0640*/  LOP3.LUT R0, R0, 0x80000000, RZ, 0xc0, !PT ;  /* 0x8000000000007812 */ /* 0x000fd600078ec0ff */
[----:B------:R-:W-:Y:S05]  /*0650*/  @!P0 BRA `(.L_x_65) ;  /* 0x0000000000688947 */ /* 0x000fea0003800000 */
[CC--:B------:R-:W-:Y:S01]  /*0660*/  FFMA.RZ R3, R12.reuse, R8.reuse, R13 ;  /* 0x000000080c037223 */ /* 0x0c0fe2000000c00d */
[C---:B------:R-:W-:Y:S01]  /*0670*/  VIADD R10, R7.reuse, 0x20 ;  /* 0x00000020070a7836 */ /* 0x040fe20000000000 */
[C---:B------:R-:W-:Y:S02]  /*0680*/  ISETP.NE.AND P2, PT, R7.reuse, RZ, PT ;  /* 0x000000ff0700720c */ /* 0x040fe40003f45270 */
[----:B------:R-:W-:Y:S01]  /*0690*/  ISETP.NE.AND P1, PT, R7, RZ, PT ;  /* 0x000000ff0700720c */ /* 0x000fe20003f25270 */
[----:B------:R-:W-:Y:S01]  /*06a0*/  IMAD.MOV R7, RZ, RZ, -R7 ;  /* 0x000000ffff077224 */ /* 0x000fe200078e0a07 */
[----:B------:R-:W-:Y:S01]  /*06b0*/  LOP3.LUT R5, R3, 0x7fffff, RZ, 0xc0, !PT ;  /* 0x007fffff03057812 */ /* 0x000fe200078ec0ff */
[CCC-:B------:R-:W-:Y:S01]  /*06c0*/  FFMA.RP R3, R12.reuse, R8.reuse, R13.reuse ;  /* 0x000000080c037223 */ /* 0x1c0fe2000000800d */
[----:B------:R-:W-:Y:S02]  /*06d0*/  FFMA.RM R8, R12, R8, R13 ;  /* 0x000000080c087223 */ /* 0x000fe4000000400d */
[----:B------:R-:W-:-:S03]  /*06e0*/  LOP3.LUT R5, R5, 0x800000, RZ, 0xfc, !PT ;  /* 0x0080000005057812 */ /* 0x000fc600078efcff */
[----:B------:R-:W-:Y:S02]  /*06f0*/  FSETP.NEU.FTZ.AND P0, PT, R3, R8, PT ;  /* 0x000000080300720b */ /* 0x000fe40003f1d000 */
[----:B------:R-:W-:Y:S02]  /*0700*/  SHF.L.U32 R10, R5, R10, RZ ;  /* 0x0000000a050a7219 */ /* 0x000fe400000006ff */
[----:B------:R-:W-:Y:S02]  /*0710*/  SEL R8, R7, RZ, P2 ;  /* 0x000000ff07087207 */ /* 0x000fe40001000000 */
[----:B------:R-:W-:Y:S02]  /*0720*/  ISETP.NE.AND P1, PT, R10, RZ, P1 ;  /* 0x000000ff0a00720c */ /* 0x000fe40000f25270 */
[----:B------:R-:W-:Y:S02]  /*0730*/  SHF.R.U32.HI R8, RZ, R8, R5 ;  /* 0x00000008ff087219 */ /* 0x000fe40000011605 */
[----:B------:R-:W-:-:S02]  /*0740*/  PLOP3.LUT P0, PT, P0, P1, PT, 0xf8, 0x8f ;  /* 0x00000000008f781c */ /* 0x000fc40000703f70 */
[----:B------:R-:W-:Y:S02]  /*0750*/  SHF.R.U32.HI R10, RZ, 0x1, R8 ;  /* 0x00000001ff0a7819 */ /* 0x000fe40000011608 */
[----:B------:R-:W-:-:S04]  /*0760*/  SEL R3, RZ, 0x1, !P0 ;  /* 0x00000001ff037807 */ /* 0x000fc80004000000 */
[----:B------:R-:W-:-:S04]  /*0770*/  LOP3.LUT R3, R3, 0x1, R10, 0xf8, !PT ;  /* 0x0000000103037812 */ /* 0x000fc800078ef80a */
[----:B------:R-:W-:-:S05]  /*0780*/  LOP3.LUT R3, R3, R8, RZ, 0xc0, !PT ;  /* 0x0000000803037212 */ /* 0x000fca00078ec0ff */
[----:B------:R-:W-:-:S05]  /*0790*/  IMAD.IADD R3, R10, 0x1, R3 ;  /* 0x000000010a037824 */ /* 0x000fca00078e0203 */
[----:B------:R-:W-:Y:S01]  /*07a0*/  LOP3.LUT R0, R3, R0, RZ, 0xfc, !PT ;  /* 0x0000000003007212 */ /* 0x000fe200078efcff */
[----:B------:R-:W-:Y:S06]  /*07b0*/  BRA `(.L_x_65) ;  /* 0x0000000000107947 */ /* 0x000fec0003800000 */
.L_x_64:
[----:B------:R-:W-:-:S04]  /*07c0*/  LOP3.LUT R0, R0, 0x80000000, RZ, 0xc0, !PT ;  /* 0x8000000000007812 */ /* 0x000fc800078ec0ff */
[----:B------:R-:W-:Y:S01]  /*07d0*/  LOP3.LUT R0, R0, 0x7f800000, RZ, 0xfc, !PT ;  /* 0x7f80000000007812 */ /* 0x000fe200078efcff */
[----:B------:R-:W-:Y:S06]  /*07e0*/  BRA `(.L_x_65) ;  /* 0x0000000000047947 */ /* 0x000fec0003800000 */
.L_x_63:
[----:B------:R-:W-:-:S07]  /*07f0*/  IMAD R0, R5, 0x800000, R0 ;  /* 0x0080000005007824 */ /* 0x000fce00078e0200 */
.L_x_65:
[----:B------:R-:W-:Y:S05]  /*0800*/  BSYNC.RECONVERGENT B2 ;  /* 0x0000000000027941 */ /* 0x000fea0003800200 */
.L_x_62:
[----:B------:R-:W-:Y:S05]  /*0810*/  BRA `(.L_x_66) ;  /* 0x0000000000207947 */ /* 0x000fea0003800000 */
.L_x_61:
[----:B------:R-:W-:-:S04]  /*0820*/  LOP3.LUT R0, R9, 0x80000000, R8, 0x48, !PT ;  /* 0x8000000009007812 */ /* 0x000fc800078e4808 */
[----:B------:R-:W-:Y:S01]  /*0830*/  LOP3.LUT R0, R0, 0x7f800000, RZ, 0xfc, !PT ;  /* 0x7f80000000007812 */ /* 0x000fe200078efcff */
[----:B------:R-:W-:Y:S06]  /*0840*/  BRA `(.L_x_66) ;  /* 0x0000000000147947 */ /* 0x000fec0003800000 */
.L_x_60:
[----:B------:R-:W-:Y:S01]  /*0850*/  LOP3.LUT R0, R9, 0x80000000, R8, 0x48, !PT ;  /* 0x8000000009007812 */ /* 0x000fe200078e4808 */
[----:B------:R-:W-:Y:S06]  /*0860*/  BRA `(.L_x_66) ;  /* 0x00000000000c7947 */ /* 0x000fec0003800000 */
.L_x_59:
[----:B------:R-:W0:Y:S01]  /*0870*/  MUFU.RSQ R0, -QNAN ;  /* 0xffc0000000007908 */ /* 0x000e220000001400 */
[----:B------:R-:W-:Y:S05]  /*0880*/  BRA `(.L_x_66) ;  /* 0x0000000000047947 */ /* 0x000fea0003800000 */
.L_x_58:
[----:B------:R-:W-:-:S07]  /*0890*/  FADD.FTZ R0, R0, R3 ;  /* 0x0000000300007221 */ /* 0x000fce0000010000 */
.L_x_66:
[----:B------:R-:W-:Y:S05]  /*08a0*/  BSYNC.RECONVERGENT B1 ;  /* 0x0000000000017941 */ /* 0x000fea0003800200 */
.L_x_56:
[----:B------:R-:W-:-:S04]  /*08b0*/  IMAD.MOV.U32 R7, RZ, RZ, 0x0 ;  /* 0x00000000ff077424 */ /* 0x000fc800078e00ff */
[----:B0-----:R-:W-:Y:S05]  /*08c0*/  RET.REL.NODEC R6 `(div_kernel) ;  /* 0xfffffff406cc7950 */ /* 0x001fea0003c3ffff */
.L_x_67:
        /* <DEDUP_REMOVED lines=11> */
.L_x_73:


//--------------------- .text.mul_kernel          --------------------------
	.section	.text.mul_kernel,"ax",@progbits
	.align	128
        .global         mul_kernel
        .type           mul_kernel,@function
        .size           mul_kernel,(.L_x_99 - mul_kernel)
        .other          mul_kernel,@"STO_CUDA_ENTRY STV_DEFAULT"
mul_kernel:
.text.mul_kernel:
        /* <DEDUP_REMOVED lines=22> */
[----:B---3--:R-:W-:-:S05]  /*0160*/  FMUL R9, R2, R5 ;  /* 0x0000000502097220 */ /* 0x008fca0000400000 */
[----:B------:R-:W-:Y:S01]  /*0170*/  STG.E desc[UR4][R6.64], R9 ;  /* 0x0000000906007986 */ /* 0x000fe2000c101904 */
[----:B------:R-:W-:Y:S05]  /*0180*/  EXIT ;  /* 0x000000000000794d */ /* 0x000fea0003800000 */
.L_x_68:
        /* <DEDUP_REMOVED lines=15> */
.L_x_99:


//--------------------- .text.add_kernel          --------------------------
	.section	.text.add_kernel,"ax",@progbits
	.align	128
        .global         add_kernel
        .type           add_kernel,@function
        .size           add_kernel,(.L_x_100 - add_kernel)
        .other          add_kernel,@"STO_CUDA_ENTRY STV_DEFAULT"
add_kernel:
.text.add_kernel:
        /* <DEDUP_REMOVED lines=22> */
[----:B---3--:R-:W-:-:S05]  /*0160*/  FADD R9, R2, R5 ;  /* 0x0000000502097221 */ /* 0x008fca0000000000 */
[----:B------:R-:W-:Y:S01]  /*0170*/  STG.E desc[UR4][R6.64], R9 ;  /* 0x0000000906007986 */ /* 0x000fe2000c101904 */
[----:B------:R-:W-:Y:S05]  /*0180*/  EXIT ;  /* 0x000000000000794d */ /* 0x000fea0003800000 */
.L_x_69:
        /* <DEDUP_REMOVED lines=15> */
.L_x_100:


//--------------------- .nv.global.init           --------------------------
	.section	.nv.global.init,"aw",@progbits
	.align	4
.nv.global.init:
	.type		__cudart_i2opi_f,@object
	.size		__cudart_i2opi_f,(.L_0 - __cudart_i2opi_f)
__cudart_i2opi_f:
        /*0000*/ 	.byte	0x41, 0x90, 0x43, 0x3c, 0x99, 0x95, 0x62, 0xdb, 0xc0, 0xdd, 0x34, 0xf5, 0xd1, 0x57, 0x27, 0xfc
        /*0010*/ 	.byte	0x29, 0x15, 0x44, 0x4e, 0x6e, 0x83, 0xf9, 0xa2
.L_0:


//--------------------- .nv.shared.reserved.0     --------------------------
	.section	.nv.shared.reserved.0,"aw",@nobits
	.weak		__nv_reservedSMEM_offset_0_alias
	.size		__nv_reservedSMEM_offset_0_alias, 0, 64
	.other		__nv_reservedSMEM_offset_0_alias,@"STO_CUDA_RESERVED_SHARED STV_DEFAULT"
__nv_reservedSMEM_offset_0_alias:
	.zero		0
	.zero		64


//--------------------- .nv.constant0.less_equal_kernel --------------------------
	.section	.nv.constant0.less_equal_kernel,"a",@progbits
	.sectionflags	@""
	.align	4
.nv.constant0.less_equal_kernel:
	.zero		928


//--------------------- .nv.constant0.less_kernel --------------------------
	.section	.nv.constant0.less_kernel,"a",@progbits
	.sectionflags	@""
	.align	4
.nv.constant0.less_kernel:
	.zero		928


//--------------------- .nv.constant0.greater_equal_kernel --------------------------
	.section	.nv.constant0.greater_equal_kernel,"a",@progbits
	.sectionflags	@""
	.align	4
.nv.constant0.greater_equal_kernel:
	.zero		928


//--------------------- .nv.constant0.greater_kernel --------------------------
	.section	.nv.constant0.greater_kernel,"a",@progbits
	.sectionflags	@""
	.align	4
.nv.constant0.greater_kernel:
	.zero		928


//--------------------- .nv.constant0.not_equal_kernel --------------------------
	.section	.nv.constant0.not_equal_kernel,"a",@progbits
	.sectionflags	@""
	.align	4
.nv.constant0.not_equal_kernel:
	.zero		928


//--------------------- .nv.constant0.equal_kernel --------------------------
	.section	.nv.constant0.equal_kernel,"a",@progbits
	.sectionflags	@""
	.align	4
.nv.constant0.equal_kernel:
	.zero		928


//--------------------- .nv.constant0.where_kernel --------------------------
	.section	.nv.constant0.where_kernel,"a",@progbits
	.sectionflags	@""
	.align	4
.nv.constant0.where_kernel:
	.zero		936


//--------------------- .nv.constant0.clip_kernel --------------------------
	.section	.nv.constant0.clip_kernel,"a",@progbits
	.sectionflags	@""
	.align	4
.nv.constant0.clip_kernel:
	.zero		928


//--------------------- .nv.constant0.minimum_kernel --------------------------
	.section	.nv.constant0.minimum_kernel,"a",@progbits
	.sectionflags	@""
	.align	4
.nv.constant0.minimum_kernel:
	.zero		928


//--------------------- .nv.constant0.maximum_kernel --------------------------
	.section	.nv.constant0.maximum_kernel,"a",@progbits
	.sectionflags	@""
	.align	4
.nv.constant0.maximum_kernel:
	.zero		928


//--------------------- .nv.constant0.cos_kernel  --------------------------
	.section	.nv.constant0.cos_kernel,"a",@progbits
	.sectionflags	@""
	.align	4
.nv.constant0.cos_kernel:
	.zero		920


//--------------------- .nv.constant0.sin_kernel  --------------------------
	.section	.nv.constant0.sin_kernel,"a",@progbits
	.sectionflags	@""
	.align	4
.nv.constant0.sin_kernel:
	.zero		920


//--------------------- .nv.constant0.reciprocal_kernel --------------------------
	.section	.nv.constant0.reciprocal_kernel,"a",@progbits
	.sectionflags	@""
	.align	4
.nv.constant0.reciprocal_kernel:
	.zero		920


//--------------------- .nv.constant0.neg_kernel  --------------------------
	.section	.nv.constant0.neg_kernel,"a",@progbits
	.sectionflags	@""
	.align	4
.nv.constant0.neg_kernel:
	.zero		920


//--------------------- .nv.constant0.abs_kernel  --------------------------
	.section	.nv.constant0.abs_kernel,"a",@progbits
	.sectionflags	@""
	.align	4
.nv.constant0.abs_kernel:
	.zero		920


//--------------------- .nv.constant0.leaky_relu_kernel --------------------------
	.section	.nv.constant0.leaky_relu_kernel,"a",@progbits
	.sectionflags	@""
	.align	4
.nv.constant0.leaky_relu_kernel:
	.zero		928


//--------------------- .nv.constant0.relu_kernel --------------------------
	.section	.nv.constant0.relu_kernel,"a",@progbits
	.sectionflags	@""
	.align	4
.nv.constant0.relu_kernel:
	.zero		920


//--------------------- .nv.constant0.sigmoid_kernel --------------------------
	.section	.nv.constant0.sigmoid_kernel,"a",@progbits
	.sectionflags	@""
	.align	4
.nv.constant0.sigmoid_kernel:
	.zero		920


//--------------------- .nv.constant0.tanh_kernel --------------------------
	.section	.nv.constant0.tanh_kernel,"a",@progbits
	.sectionflags	@""
	.align	4
.nv.constant0.tanh_kernel:
	.zero		920


//--------------------- .nv.constant0.pow_kernel  --------------------------
	.section	.nv.constant0.pow_kernel,"a",@progbits
	.sectionflags	@""
	.align	4
.nv.constant0.pow_kernel:
	.zero		928


//--------------------- .nv.constant0.sqrt_kernel --------------------------
	.section	.nv.constant0.sqrt_kernel,"a",@progbits
	.sectionflags	@""
	.align	4
.nv.constant0.sqrt_kernel:
	.zero		920


//--------------------- .nv.constant0.log_kernel  --------------------------
	.section	.nv.constant0.log_kernel,"a",@progbits
	.sectionflags	@""
	.align	4
.nv.constant0.log_kernel:
	.zero		920


//--------------------- .nv.constant0.exp_kernel  --------------------------
	.section	.nv.constant0.exp_kernel,"a",@progbits
	.sectionflags	@""
	.align	4
.nv.constant0.exp_kernel:
	.zero		920


//--------------------- .nv.constant0.sub_kernel  --------------------------
	.section	.nv.constant0.sub_kernel,"a",@progbits
	.sectionflags	@""
	.align	4
.nv.constant0.sub_kernel:
	.zero		928


//--------------------- .nv.constant0.div_kernel  --------------------------
	.section	.nv.constant0.div_kernel,"a",@progbits
	.sectionflags	@""
	.align	4
.nv.constant0.div_kernel:
	.zero		928


//--------------------- .nv.constant0.mul_kernel  --------------------------
	.section	.nv.constant0.mul_kernel,"a",@progbits
	.sectionflags	@""
	.align	4
.nv.constant0.mul_kernel:
	.zero		928


//--------------------- .nv.constant0.add_kernel  --------------------------
	.section	.nv.constant0.add_kernel,"a",@progbits
	.sectionflags	@""
	.align	4
.nv.constant0.add_kernel:
	.zero		928


//--------------------- SYMBOLS --------------------------

	.type		.nv.reservedSmem.offset0,@object
	.size		.nv.reservedSmem.offset0,0x4
